	.target	sm_90a

	.elftype	@"ET_EXEC"


//--------------------- .note.nv.tkinfo           --------------------------
	.section	.note.nv.tkinfo,"",@"SHT_NOTE"
	.sectionflags	@"SHF_NOTE_NV_TKINFO"
	.tkinfo
        /*0018*/ 	.word	0x00000002
        /*0030*/ 	.string	""
        /*0030*/ 	.string	"ptxas"
        /*0030*/ 	.string	"Cuda compilation tools, release 13.0, V13.0.88"
        /*0030*/ 	.string	"Build cuda_13.0.r13.0/compiler.36424714_0"
        /*0030*/ 	.string	"-v  -suppress-debug-info  -lineinfo  -arch sm_90a "



//--------------------- .note.nv.cuinfo           --------------------------
	.section	.note.nv.cuinfo,"",@"SHT_NOTE"
	.sectionflags	@"SHF_NOTE_NV_CUINFO"
        /*0018*/ 	.short	0x0002
        /*001a*/ 	.short	0x005a
        /*001c*/ 	.short	0x0082
	.zero		2


//--------------------- .nv.info                  --------------------------
	.section	.nv.info,"",@"SHT_CUDA_INFO"
	.align	4


	//----- nvinfo : EIATTR_REGCOUNT
	.align		4
        /*0000*/ 	.byte	0x04, 0x2f
        /*0002*/ 	.short	(.L_1 - .L_0)
	.align		4
.L_0:
        /*0004*/ 	.word	index@(matmul_kernel)
        /*0008*/ 	.word	0x000000ff


	//----- nvinfo : EIATTR_FRAME_SIZE
	.align		4
.L_1:
        /*000c*/ 	.byte	0x04, 0x11
        /*000e*/ 	.short	(.L_3 - .L_2)
	.align		4
.L_2:
        /*0010*/ 	.word	index@(matmul_kernel)
        /*0014*/ 	.word	0x000001a8


	//----- nvinfo : EIATTR_MIN_STACK_SIZE
	.align		4
.L_3:
        /*0018*/ 	.byte	0x04, 0x12
        /*001a*/ 	.short	(.L_5 - .L_4)
	.align		4
.L_4:
        /*001c*/ 	.word	index@(matmul_kernel)
        /*0020*/ 	.word	0x000001a8
.L_5:


//--------------------- .nv.compat                --------------------------
	.section	.nv.compat,"",@"SHT_CUDA_COMPAT_INFO"
	.align	4
        /*0000*/ 	.byte	0x02, 0x09, 0x01, 0x00, 0x02, 0x02, 0x04, 0x00, 0x02, 0x05, 0x05, 0x00, 0x03, 0x07, 0x01, 0x01
        /*0010*/ 	.byte	0x02, 0x03, 0x00, 0x00, 0x02, 0x06, 0x01, 0x00, 0x04, 0x0b, 0x08, 0x00, 0x00, 0x00, 0x00, 0x00
        /*0020*/ 	.byte	0x00, 0x00, 0x00, 0x00


//--------------------- .nv.info.matmul_kernel    --------------------------
	.section	.nv.info.matmul_kernel,"",@"SHT_CUDA_INFO"
	.sectionflags	@""
	.align	4


	//----- nvinfo : EIATTR_CUDA_API_VERSION
	.align		4
        /*0000*/ 	.byte	0x04, 0x37
        /*0002*/ 	.short	(.L_7 - .L_6)
.L_6:
        /*0004*/ 	.word	0x00000082


	//----- nvinfo : EIATTR_KPARAM_INFO
	.align		4
.L_7:
        /*0008*/ 	.byte	0x04, 0x17
        /*000a*/ 	.short	(.L_9 - .L_8)
.L_8:
        /*000c*/ 	.word	0x00000000
        /*0010*/ 	.short	0x000d
        /*0012*/ 	.short	0x0048
        /*0014*/ 	.byte	0x00, 0xf4, 0x21, 0x00


	//----- nvinfo : EIATTR_KPARAM_INFO
	.align		4
.L_9:
        /*0018*/ 	.byte	0x04, 0x17
        /*001a*/ 	.short	(.L_11 - .L_10)
.L_10:
        /*001c*/ 	.word	0x00000000
        /*0020*/ 	.short	0x000c
        /*0022*/ 	.short	0x0040
        /*0024*/ 	.byte	0x00, 0xf4, 0x21, 0x00


	//----- nvinfo : EIATTR_KPARAM_INFO
	.align		4
.L_11:
        /*0028*/ 	.byte	0x04, 0x17
        /*002a*/ 	.short	(.L_13 - .L_12)
.L_12:
        /*002c*/ 	.word	0x00000000
        /*0030*/ 	.short	0x000b
        /*0032*/ 	.short	0x0038
        /*0034*/ 	.byte	0x00, 0xf0, 0x11, 0x00


	//----- nvinfo : EIATTR_KPARAM_INFO
	.align		4
.L_13:
        /*0038*/ 	.byte	0x04, 0x17
        /*003a*/ 	.short	(.L_15 - .L_14)
.L_14:
        /*003c*/ 	.word	0x00000000
        /*0040*/ 	.short	0x000a
        /*0042*/ 	.short	0x0034
        /*0044*/ 	.byte	0x00, 0xf0, 0x11, 0x00


	//----- nvinfo : EIATTR_KPARAM_INFO
	.align		4
.L_15:
        /*0048*/ 	.byte	0x04, 0x17
        /*004a*/ 	.short	(.L_17 - .L_16)
.L_16:
        /*004c*/ 	.word	0x00000000
        /*0050*/ 	.short	0x0009
        /*0052*/ 	.short	0x0030
        /*0054*/ 	.byte	0x00, 0xf0, 0x11, 0x00


	//----- nvinfo : EIATTR_KPARAM_INFO
	.align		4
.L_17:
        /*0058*/ 	.byte	0x04, 0x17
        /*005a*/ 	.short	(.L_19 - .L_18)
.L_18:
        /*005c*/ 	.word	0x00000000
        /*0060*/ 	.short	0x0008
        /*0062*/ 	.short	0x002c
        /*0064*/ 	.byte	0x00, 0xf0, 0x11, 0x00


	//----- nvinfo : EIATTR_KPARAM_INFO
	.align		4
.L_19:
        /*0068*/ 	.byte	0x04, 0x17
        /*006a*/ 	.short	(.L_21 - .L_20)
.L_20:
        /*006c*/ 	.word	0x00000000
        /*0070*/ 	.short	0x0007
        /*0072*/ 	.short	0x0028
        /*0074*/ 	.byte	0x00, 0xf0, 0x11, 0x00


	//----- nvinfo : EIATTR_KPARAM_INFO
	.align		4
.L_21:
        /*0078*/ 	.byte	0x04, 0x17
        /*007a*/ 	.short	(.L_23 - .L_22)
.L_22:
        /*007c*/ 	.word	0x00000000
        /*0080*/ 	.short	0x0006
        /*0082*/ 	.short	0x0024
        /*0084*/ 	.byte	0x00, 0xf0, 0x11, 0x00


	//----- nvinfo : EIATTR_KPARAM_INFO
	.align		4
.L_23:
        /*0088*/ 	.byte	0x04, 0x17
        /*008a*/ 	.short	(.L_25 - .L_24)
.L_24:
        /*008c*/ 	.word	0x00000000
        /*0090*/ 	.short	0x0005
        /*0092*/ 	.short	0x0020
        /*0094*/ 	.byte	0x00, 0xf0, 0x11, 0x00


	//----- nvinfo : EIATTR_KPARAM_INFO
	.align		4
.L_25:
        /*0098*/ 	.byte	0x04, 0x17
        /*009a*/ 	.short	(.L_27 - .L_26)
.L_26:
        /*009c*/ 	.word	0x00000000
        /*00a0*/ 	.short	0x0004
        /*00a2*/ 	.short	0x001c
        /*00a4*/ 	.byte	0x00, 0xf0, 0x11, 0x00


	//----- nvinfo : EIATTR_KPARAM_INFO
	.align		4
.L_27:
        /*00a8*/ 	.byte	0x04, 0x17
        /*00aa*/ 	.short	(.L_29 - .L_28)
.L_28:
        /*00ac*/ 	.word	0x00000000
        /*00b0*/ 	.short	0x0003
        /*00b2*/ 	.short	0x0018
        /*00b4*/ 	.byte	0x00, 0xf0, 0x11, 0x00


	//----- nvinfo : EIATTR_KPARAM_INFO
	.align		4
.L_29:
        /*00b8*/ 	.byte	0x04, 0x17
        /*00ba*/ 	.short	(.L_31 - .L_30)
.L_30:
        /*00bc*/ 	.word	0x00000000
        /*00c0*/ 	.short	0x0002
        /*00c2*/ 	.short	0x0010
        /*00c4*/ 	.byte	0x00, 0xf4, 0x21, 0x00


	//----- nvinfo : EIATTR_KPARAM_INFO
	.align		4
.L_31:
        /*00c8*/ 	.byte	0x04, 0x17
        /*00ca*/ 	.short	(.L_33 - .L_32)
.L_32:
        /*00cc*/ 	.word	0x00000000
        /*00d0*/ 	.short	0x0001
        /*00d2*/ 	.short	0x0008
        /*00d4*/ 	.byte	0x00, 0xf4, 0x21, 0x00


	//----- nvinfo : EIATTR_KPARAM_INFO
	.align		4
.L_33:
        /*00d8*/ 	.byte	0x04, 0x17
        /*00da*/ 	.short	(.L_35 - .L_34)
.L_34:
        /*00dc*/ 	.word	0x00000000
        /*00e0*/ 	.short	0x0000
        /*00e2*/ 	.short	0x0000
        /*00e4*/ 	.byte	0x00, 0xf4, 0x21, 0x00


	//----- nvinfo : EIATTR_SPARSE_MMA_MASK
	.align		4
.L_35:
        /*00e8*/ 	.byte	0x03, 0x50
        /*00ea*/ 	.short	0x0000


	//----- nvinfo : EIATTR_MAXREG_COUNT
	.align		4
        /*00ec*/ 	.byte	0x03, 0x1b
        /*00ee*/ 	.short	0x00ff


	//----- nvinfo : EIATTR_NUM_BARRIERS
	.align		4
        /*00f0*/ 	.byte	0x02, 0x4c
        /*00f2*/ 	.byte	0x01
	.zero		1


	//----- nvinfo : EIATTR_ANNOTATIONS
	.align		4
        /*00f4*/ 	.byte	0x04, 0x55
        /*00f6*/ 	.short	(.L_37 - .L_36)


	//   ....[0]....
.L_36:
        /*00f8*/ 	.word	0x00000001
        /*00fc*/ 	.byte	0x40, 0x07, 0x00, 0x00, 0x01, 0x00, 0x00, 0x00, 0x40, 0x43, 0x00, 0x00, 0x01, 0x00, 0x00, 0x00
        /* <DEDUP_REMOVED lines=133> */
        /*095c*/ 	.byte	0xc0, 0xa5, 0x00, 0x00


	//----- nvinfo : EIATTR_MERCURY_ISA_VERSION
	.align		4
.L_37:
        /*0960*/ 	.byte	0x03, 0x5f
        /*0962*/ 	.short	0x0101


	//----- nvinfo : EIATTR_EXIT_INSTR_OFFSETS
	.align		4
        /*0964*/ 	.byte	0x04, 0x1c
        /*0966*/ 	.short	(.L_39 - .L_38)


	//   ....[0]....
.L_38:
        /*0968*/ 	.word	0x0000e9a0


	//   ....[1]....
        /*096c*/ 	.word	0x0000e9d0


	//----- nvinfo : EIATTR_REQNTID
	.align		4
.L_39:
        /*0970*/ 	.byte	0x04, 0x10
        /*0972*/ 	.short	(.L_41 - .L_40)
.L_40:
        /*0974*/ 	.word	0x00000100
        /*0978*/ 	.word	0x00000001
        /*097c*/ 	.word	0x00000001


	//----- nvinfo : EIATTR_CBANK_PARAM_SIZE
	.align		4
.L_41:
        /*0980*/ 	.byte	0x03, 0x19
        /*0982*/ 	.short	0x0050


	//----- nvinfo : EIATTR_PARAM_CBANK
	.align		4
        /*0984*/ 	.byte	0x04, 0x0a
        /*0986*/ 	.short	(.L_43 - .L_42)
	.align		4
.L_42:
        /*0988*/ 	.word	index@(.nv.constant0.matmul_kernel)
        /*098c*/ 	.short	0x0210
        /*098e*/ 	.short	0x0050


	//----- nvinfo : EIATTR_SW_WAR
	.align		4
.L_43:
        /*0990*/ 	.byte	0x04, 0x36
        /*0992*/ 	.short	(.L_45 - .L_44)
.L_44:
        /*0994*/ 	.word	0x00000008
.L_45:


//--------------------- .nv.callgraph             --------------------------
	.section	.nv.callgraph,"",@"SHT_CUDA_CALLGRAPH"
	.align	4
	.sectionentsize	8
	.align		4
        /*0000*/ 	.word	0x00000000
	.align		4
        /*0004*/ 	.word	0xffffffff
	.align		4
        /*0008*/ 	.word	0x00000000
	.align		4
        /*000c*/ 	.word	0xfffffffe
	.align		4
        /*0010*/ 	.word	0x00000000
	.align		4
        /*0014*/ 	.word	0xfffffffd
	.align		4
        /*0018*/ 	.word	0x00000000
	.align		4
        /*001c*/ 	.word	0xfffffffc


//--------------------- .text.matmul_kernel       --------------------------
	.section	.text.matmul_kernel,"ax",@progbits
	.align	128
        .global         matmul_kernel
        .type           matmul_kernel,@function
        .size           matmul_kernel,(.L_x_3 - matmul_kernel)
        .other          matmul_kernel,@"STO_CUDA_ENTRY STV_DEFAULT"
matmul_kernel:
.text.matmul_kernel:
[----:B------:R-:W0:Y:S08]  /*0000*/  LDC R1, c[0x0][0x28] ;  /* 0x00000a00ff017b82 */ /* 0x000e300000000800 */
[----:B------:R-:W1:Y:S01]  /*0010*/  LDC.64 R40, c[0x0][0x228] ;  /* 0x00008a00ff287b82 */ /* 0x000e620000000a00 */
[----:B------:R-:W2:Y:S01]  /*0020*/  S2R R5, SR_CTAID.X ;  /* 0x0000000000057919 */ /* 0x000ea20000002500 */
[----:B0-----:R-:W-:Y:S01]  /*0030*/  VIADD R1, R1, 0xfffffe58 ;  /* 0xfffffe5801017836 */ /* 0x001fe20000000000 */
[----:B------:R-:W-:Y:S01]  /*0040*/  UMOV UR4, 0x400 ;  /* 0x0000040000047882 */ /* 0x000fe20000000000 */
[----:B------:R-:W-:Y:S01]  /*0050*/  ULDC.64 UR18, c[0x0][0x208] ;  /* 0x0000820000127ab9 */ /* 0x000fe20000000a00 */
[----:B------:R-:W0:Y:S01]  /*0060*/  S2R R177, SR_TID.X ;  /* 0x0000000000b17919 */ /* 0x000e220000002100 */
[----:B------:R-:W-:-:S02]  /*0070*/  CS2R R68, SRZ ;  /* 0x0000000000447805 */ /* 0x000fc4000001ff00 */
[----:B------:R-:W-:Y:S01]  /*0080*/  CS2R R70, SRZ ;  /* 0x0000000000467805 */ /* 0x000fe2000001ff00 */
[----:B------:R-:W3:Y:S01]  /*0090*/  LDC R167, c[0x0][0x230] ;  /* 0x00008c00ffa77b82 */ /* 0x000ee20000000800 */
[----:B------:R-:W-:Y:S02]  /*00a0*/  CS2R R60, SRZ ;  /* 0x00000000003c7805 */ /* 0x000fe4000001ff00 */
[----:B------:R-:W-:Y:S02]  /*00b0*/  CS2R R62, SRZ ;  /* 0x00000000003e7805 */ /* 0x000fe4000001ff00 */
[----:B------:R-:W-:Y:S02]  /*00c0*/  CS2R R44, SRZ ;  /* 0x00000000002c7805 */ /* 0x000fe4000001ff00 */
[----:B------:R-:W-:Y:S02]  /*00d0*/  CS2R R46, SRZ ;  /* 0x00000000002e7805 */ /* 0x000fe4000001ff00 */
[----:B------:R-:W-:-:S02]  /*00e0*/  CS2R R48, SRZ ;  /* 0x0000000000307805 */ /* 0x000fc4000001ff00 */
[----:B------:R-:W-:Y:S02]  /*00f0*/  CS2R R50, SRZ ;  /* 0x0000000000327805 */ /* 0x000fe4000001ff00 */
[----:B------:R-:W-:Y:S01]  /*0100*/  CS2R R56, SRZ ;  /* 0x0000000000387805 */ /* 0x000fe2000001ff00 */
[----:B------:R-:W4:Y:S01]  /*0110*/  S2UR UR16, SR_CgaCtaId ;  /* 0x00000000001079c3 */ /* 0x000f220000008800 */
[----:B------:R-:W-:Y:S02]  /*0120*/  CS2R R58, SRZ ;  /* 0x00000000003a7805 */ /* 0x000fe4000001ff00 */
[----:B------:R-:W-:Y:S02]  /*0130*/  CS2R R64, SRZ ;  /* 0x0000000000407805 */ /* 0x000fe4000001ff00 */
[----:B------:R-:W-:Y:S02]  /*0140*/  CS2R R66, SRZ ;  /* 0x0000000000427805 */ /* 0x000fe4000001ff00 */
[----:B------:R-:W-:-:S02]  /*0150*/  CS2R R72, SRZ ;  /* 0x0000000000487805 */ /* 0x000fc4000001ff00 */
[----:B------:R-:W-:Y:S02]  /*0160*/  CS2R R74, SRZ ;  /* 0x00000000004a7805 */ /* 0x000fe4000001ff00 */
[----:B------:R-:W-:Y:S02]  /*0170*/  CS2R R80, SRZ ;  /* 0x0000000000507805 */ /* 0x000fe4000001ff00 */
[----:B------:R-:W-:Y:S01]  /*0180*/  CS2R R82, SRZ ;  /* 0x0000000000527805 */ /* 0x000fe2000001ff00 */
[----:B-1----:R-:W-:Y:S01]  /*0190*/  VIADD R0, R41, 0xff ;  /* 0x000000ff29007836 */ /* 0x002fe20000000000 */
[----:B------:R-:W-:Y:S02]  /*01a0*/  CS2R R88, SRZ ;  /* 0x0000000000587805 */ /* 0x000fe4000001ff00 */
[----:B------:R-:W-:Y:S02]  /*01b0*/  CS2R R90, SRZ ;  /* 0x00000000005a7805 */ /* 0x000fe4000001ff00 */
[----:B------:R-:W-:-:S02]  /*01c0*/  CS2R R96, SRZ ;  /* 0x0000000000607805 */ /* 0x000fc4000001ff00 */
[----:B------:R-:W-:Y:S02]  /*01d0*/  CS2R R98, SRZ ;  /* 0x0000000000627805 */ /* 0x000fe4000001ff00 */
[----:B------:R-:W-:Y:S02]  /*01e0*/  SHF.R.S32.HI R3, RZ, 0x1f, R0 ;  /* 0x0000001fff037819 */ /* 0x000fe40000011400 */
[----:B------:R-:W-:Y:S02]  /*01f0*/  CS2R R104, SRZ ;  /* 0x0000000000687805 */ /* 0x000fe4000001ff00 */
[----:B------:R-:W-:Y:S01]  /*0200*/  CS2R R106, SRZ ;  /* 0x00000000006a7805 */ /* 0x000fe2000001ff00 */
[----:B---3--:R-:W-:Y:S01]  /*0210*/  VIADD R167, R167, 0x3f ;  /* 0x0000003fa7a77836 */ /* 0x008fe20000000000 */
[----:B------:R-:W-:Y:S02]  /*0220*/  LEA.HI R3, R3, R0, RZ, 0x8 ;  /* 0x0000000003037211 */ /* 0x000fe400078f40ff */
[----:B------:R-:W-:-:S02]  /*0230*/  CS2R R112, SRZ ;  /* 0x0000000000707805 */ /* 0x000fc4000001ff00 */
[----:B--2---:R-:W-:Y:S02]  /*0240*/  IABS R8, R5 ;  /* 0x0000000500087213 */ /* 0x004fe40000000000 */
[----:B------:R-:W-:Y:S02]  /*0250*/  CS2R R114, SRZ ;  /* 0x0000000000727805 */ /* 0x000fe4000001ff00 */
[----:B------:R-:W-:Y:S02]  /*0260*/  SHF.R.S32.HI R3, RZ, 0x8, R3 ;  /* 0x00000008ff037819 */ /* 0x000fe40000011403 */
[----:B------:R-:W-:Y:S02]  /*0270*/  CS2R R120, SRZ ;  /* 0x0000000000787805 */ /* 0x000fe4000001ff00 */
[----:B0-----:R-:W-:Y:S01]  /*0280*/  SHF.R.U32.HI R130, RZ, 0x7, R177 ;  /* 0x00000007ff827819 */ /* 0x001fe200000116b1 */
[----:B----4-:R-:W-:Y:S01]  /*0290*/  ULEA UR16, UR16, UR4, 0x18 ;  /* 0x0000000410107291 */ /* 0x010fe2000f8ec03f */
[----:B------:R-:W-:Y:S01]  /*02a0*/  CS2R R122, SRZ ;  /* 0x00000000007a7805 */ /* 0x000fe2000001ff00 */
[----:B------:R-:W-:Y:S01]  /*02b0*/  IMAD.SHL.U32 R4, R3, 0x8, RZ ;  /* 0x0000000803047824 */ /* 0x000fe200078e00ff */
[----:B------:R-:W-:-:S02]  /*02c0*/  CS2R R132, SRZ ;  /* 0x0000000000847805 */ /* 0x000fc4000001ff00 */
[----:B------:R-:W-:Y:S02]  /*02d0*/  CS2R R134, SRZ ;  /* 0x0000000000867805 */ /* 0x000fe4000001ff00 */
[----:B------:R-:W-:Y:S02]  /*02e0*/  CS2R R136, SRZ ;  /* 0x0000000000887805 */ /* 0x000fe4000001ff00 */
[----:B------:R-:W-:Y:S02]  /*02f0*/  CS2R R138, SRZ ;  /* 0x00000000008a7805 */ /* 0x000fe4000001ff00 */
[-C--:B------:R-:W-:Y:S02]  /*0300*/  IABS R7, R4.reuse ;  /* 0x0000000400077213 */ /* 0x080fe40000000000 */
[----:B------:R-:W-:Y:S02]  /*0310*/  CS2R R144, SRZ ;  /* 0x0000000000907805 */ /* 0x000fe4000001ff00 */
[----:B------:R-:W-:-:S02]  /*0320*/  IABS R10, R4 ;  /* 0x00000004000a7213 */ /* 0x000fc40000000000 */
[----:B------:R-:W-:Y:S01]  /*0330*/  CS2R R146, SRZ ;  /* 0x0000000000927805 */ /* 0x000fe2000001ff00 */
[----:B------:R-:W0:Y:S01]  /*0340*/  I2F.RP R0, R7 ;  /* 0x0000000700007306 */ /* 0x000e220000209400 */
[----:B------:R-:W-:-:S07]  /*0350*/  SGXT.U32 R130, R130, 0x1 ;  /* 0x000000018282781a */ /* 0x000fce0000000000 */
[----:B0-----:R-:W0:Y:S02]  /*0360*/  MUFU.RCP R0, R0 ;  /* 0x0000000000007308 */ /* 0x001e240000001000 */
[----:B0-----:R-:W-:Y:S02]  /*0370*/  VIADD R2, R0, 0xffffffe ;  /* 0x0ffffffe00027836 */ /* 0x001fe40000000000 */
[----:B------:R-:W-:-:S04]  /*0380*/  IMAD.MOV R0, RZ, RZ, -R10 ;  /* 0x000000ffff007224 */ /* 0x000fc800078e0a0a */
[----:B------:R0:W1:Y:S02]  /*0390*/  F2I.FTZ.U32.TRUNC.NTZ R3, R2 ;  /* 0x0000000200037305 */ /* 0x000064000021f000 */
[----:B0-----:R-:W-:Y:S02]  /*03a0*/  IMAD.MOV.U32 R2, RZ, RZ, RZ ;  /* 0x000000ffff027224 */ /* 0x001fe400078e00ff */
[----:B-1----:R-:W-:-:S04]  /*03b0*/  IMAD.MOV R6, RZ, RZ, -R3 ;  /* 0x000000ffff067224 */ /* 0x002fc800078e0a03 */
[----:B------:R-:W-:Y:S02]  /*03c0*/  IMAD R9, R6, R7, RZ ;  /* 0x0000000706097224 */ /* 0x000fe400078e02ff */
[----:B------:R-:W-:Y:S02]  /*03d0*/  IMAD.MOV.U32 R6, RZ, RZ, R8 ;  /* 0x000000ffff067224 */ /* 0x000fe400078e0008 */
[----:B------:R-:W-:-:S06]  /*03e0*/  IMAD.HI.U32 R3, R3, R9, R2 ;  /* 0x0000000903037227 */ /* 0x000fcc00078e0002 */
[----:B------:R-:W-:-:S04]  /*03f0*/  IMAD.HI.U32 R3, R3, R6, RZ ;  /* 0x0000000603037227 */ /* 0x000fc800078e00ff */
[----:B------:R-:W-:-:S05]  /*0400*/  IMAD R0, R3, R0, R6 ;  /* 0x0000000003007224 */ /* 0x000fca00078e0206 */
[----:B------:R-:W-:-:S13]  /*0410*/  ISETP.GT.U32.AND P1, PT, R7, R0, PT ;  /* 0x000000000700720c */ /* 0x000fda0003f24070 */
[----:B------:R-:W-:Y:S02]  /*0420*/  @!P1 IMAD.IADD R0, R0, 0x1, -R7 ;  /* 0x0000000100009824 */ /* 0x000fe400078e0a07 */
[----:B------:R-:W-:Y:S01]  /*0430*/  @!P1 VIADD R3, R3, 0x1 ;  /* 0x0000000103039836 */ /* 0x000fe20000000000 */
[----:B------:R-:W-:Y:S02]  /*0440*/  ISETP.NE.AND P1, PT, R4, RZ, PT ;  /* 0x000000ff0400720c */ /* 0x000fe40003f25270 */
[----:B------:R-:W-:Y:S02]  /*0450*/  ISETP.GE.U32.AND P0, PT, R0, R7, PT ;  /* 0x000000070000720c */ /* 0x000fe40003f06070 */
[----:B------:R-:W-:-:S04]  /*0460*/  LOP3.LUT R0, R5, R4, RZ, 0x3c, !PT ;  /* 0x0000000405007212 */ /* 0x000fc800078e3cff */
[----:B------:R-:W-:Y:S01]  /*0470*/  ISETP.GE.AND P2, PT, R0, RZ, PT ;  /* 0x000000ff0000720c */ /* 0x000fe20003f46270 */
[----:B------:R-:W-:-:S06]  /*0480*/  VIADD R0, R40, 0x7f ;  /* 0x0000007f28007836 */ /* 0x000fcc0000000000 */
[----:B------:R-:W-:-:S04]  /*0490*/  @P0 VIADD R3, R3, 0x1 ;  /* 0x0000000103030836 */ /* 0x000fc80000000000 */
[----:B------:R-:W-:Y:S01]  /*04a0*/  IMAD.MOV.U32 R2, RZ, RZ, R3 ;  /* 0x000000ffff027224 */ /* 0x000fe200078e0003 */
[----:B------:R-:W-:-:S03]  /*04b0*/  SHF.R.S32.HI R3, RZ, 0x1f, R0 ;  /* 0x0000001fff037819 */ /* 0x000fc60000011400 */
[----:B------:R-:W-:Y:S01]  /*04c0*/  @!P2 IMAD.MOV R2, RZ, RZ, -R2 ;  /* 0x000000ffff02a224 */ /* 0x000fe200078e0a02 */
[----:B------:R-:W-:Y:S02]  /*04d0*/  @!P1 LOP3.LUT R2, RZ, R4, RZ, 0x33, !PT ;  /* 0x00000004ff029212 */ /* 0x000fe400078e33ff */
[----:B------:R-:W-:-:S03]  /*04e0*/  LEA.HI R3, R3, R0, RZ, 0x7 ;  /* 0x0000000003037211 */ /* 0x000fc600078f38ff */
[----:B------:R-:W-:Y:S02]  /*04f0*/  IMAD.SHL.U32 R6, R2, 0x8, RZ ;  /* 0x0000000802067824 */ /* 0x000fe400078e00ff */
[----:B------:R-:W-:-:S03]  /*0500*/  IMAD.MOV R2, RZ, RZ, -R2 ;  /* 0x000000ffff027224 */ /* 0x000fc600078e0a02 */
[----:B------:R-:W-:Y:S01]  /*0510*/  LEA.HI.SX32 R3, R3, -R6, 0x19 ;  /* 0x8000000603037211 */ /* 0x000fe200078fcaff */
[----:B------:R-:W-:-:S03]  /*0520*/  IMAD R4, R4, R2, R5 ;  /* 0x0000000204047224 */ /* 0x000fc600078e0205 */
[----:B------:R-:W-:Y:S02]  /*0530*/  VIMNMX R11, R3, 0x8, PT ;  /* 0x00000008030b7848 */ /* 0x000fe40003fe0100 */
[----:B------:R-:W-:Y:S02]  /*0540*/  IABS R9, R4 ;  /* 0x0000000400097213 */ /* 0x000fe40000000000 */
[----:B------:R-:W-:-:S04]  /*0550*/  IABS R7, R11 ;  /* 0x0000000b00077213 */ /* 0x000fc80000000000 */
[----:B------:R-:W0:Y:S08]  /*0560*/  I2F.RP R0, R7 ;  /* 0x0000000700007306 */ /* 0x000e300000209400 */
[----:B0-----:R-:W0:Y:S02]  /*0570*/  MUFU.RCP R0, R0 ;  /* 0x0000000000007308 */ /* 0x001e240000001000 */
[----:B0-----:R-:W-:-:S06]  /*0580*/  VIADD R3, R0, 0xffffffe ;  /* 0x0ffffffe00037836 */ /* 0x001fcc0000000000 */
[----:B------:R-:W0:Y:S02]  /*0590*/  F2I.FTZ.U32.TRUNC.NTZ R3, R3 ;  /* 0x0000000300037305 */ /* 0x000e24000021f000 */
[----:B0-----:R-:W-:-:S04]  /*05a0*/  IMAD.MOV R8, RZ, RZ, -R3 ;  /* 0x000000ffff087224 */ /* 0x001fc800078e0a03 */
[----:B------:R-:W-:Y:S01]  /*05b0*/  IMAD.MOV.U32 R2, RZ, RZ, R8 ;  /* 0x000000ffff027224 */ /* 0x000fe200078e0008 */
[----:B------:R-:W-:-:S03]  /*05c0*/  IABS R8, R11 ;  /* 0x0000000b00087213 */ /* 0x000fc60000000000 */
[----:B------:R-:W-:Y:S02]  /*05d0*/  IMAD R5, R2, R7, RZ ;  /* 0x0000000702057224 */ /* 0x000fe400078e02ff */
[----:B------:R-:W-:Y:S02]  /*05e0*/  IMAD.MOV.U32 R2, RZ, RZ, RZ ;  /* 0x000000ffff027224 */ /* 0x000fe400078e00ff */
[----:B------:R-:W-:Y:S02]  /*05f0*/  IMAD.MOV R0, RZ, RZ, -R8 ;  /* 0x000000ffff007224 */ /* 0x000fe400078e0a08 */
[----:B------:R-:W-:Y:S01]  /*0600*/  IMAD.HI.U32 R2, R3, R5, R2 ;  /* 0x0000000503027227 */ /* 0x000fe200078e0002 */
[----:B------:R-:W-:-:S05]  /*0610*/  LOP3.LUT R3, R177, 0x7f, RZ, 0xc0, !PT ;  /* 0x0000007fb1037812 */ /* 0x000fca00078ec0ff */
        /* <DEDUP_REMOVED lines=8> */
[----:B------:R-:W-:-:S07]  /*06a0*/  ISETP.GE.AND P2, PT, R0, RZ, PT ;  /* 0x000000ff0000720c */ /* 0x000fce0003f46270 */
[----:B------:R-:W-:Y:S01]  /*06b0*/  @P0 VIADD R2, R2, 0x1 ;  /* 0x0000000102020836 */ /* 0x000fe20000000000 */
[----:B------:R-:W-:-:S05]  /*06c0*/  ISETP.GE.AND P0, PT, R167, 0x40, PT ;  /* 0x00000040a700780c */ /* 0x000fca0003f06270 */
[----:B------:R-:W-:Y:S01]  /*06d0*/  @!P2 IMAD.MOV R2, RZ, RZ, -R2 ;  /* 0x000000ffff02a224 */ /* 0x000fe200078e0a02 */
[----:B------:R-:W-:-:S05]  /*06e0*/  @!P1 LOP3.LUT R2, RZ, R11, RZ, 0x33, !PT ;  /* 0x0000000bff029212 */ /* 0x000fca00078e33ff */
[----:B------:R-:W-:-:S04]  /*06f0*/  IMAD.MOV R0, RZ, RZ, -R2 ;  /* 0x000000ffff007224 */ /* 0x000fc800078e0a02 */
[----:B------:R-:W-:-:S04]  /*0700*/  IMAD R0, R11, R0, R4 ;  /* 0x000000000b007224 */ /* 0x000fc800078e0204 */
[----:B------:R-:W-:-:S04]  /*0710*/  IMAD.IADD R0, R6, 0x1, R0 ;  /* 0x0000000106007824 */ /* 0x000fc800078e0200 */
[----:B------:R-:W-:Y:S02]  /*0720*/  IMAD R17, R0, 0x80, R3 ;  /* 0x0000008000117824 */ /* 0x000fe400078e0203 */
[----:B------:R-:W-:-:S03]  /*0730*/  IMAD.SHL.U32 R0, R2, 0x100, RZ ;  /* 0x0000010002007824 */ /* 0x000fc600078e00ff */
[----:B------:R0:W-:Y:S01]  /*0740*/  STL [R1+0xdc], R17 ;  /* 0x0000dc1101007387 */ /* 0x0001e20000100800 */
[----:B------:R-:W-:Y:S05]  /*0750*/  @!P0 BRA `(.L_x_0) ;  /* 0x0000009c00888947 */ /* 0x000fea0003800000 */
[----:B------:R-:W-:Y:S01]  /*0760*/  IABS R9, R40 ;  /* 0x0000002800097213 */ /* 0x000fe20000000000 */
[----:B------:R-:W-:Y:S01]  /*0770*/  ULDC UR4, c[0x0][0x234] ;  /* 0x00008d0000047ab9 */ /* 0x000fe20000000800 */
[----:B------:R-:W-:Y:S01]  /*0780*/  IABS R3, R41 ;  /* 0x0000002900037213 */ /* 0x000fe20000000000 */
[----:B------:R-:W-:Y:S01]  /*0790*/  ULDC.64 UR6, c[0x0][0x210] ;  /* 0x0000840000067ab9 */ /* 0x000fe20000000a00 */
[----:B------:R-:W1:Y:S01]  /*07a0*/  I2F.RP R8, R9 ;  /* 0x0000000900087306 */ /* 0x000e620000209400 */
[----:B------:R-:W2:Y:S01]  /*07b0*/  LDC R147, c[0x0][0x238] ;  /* 0x00008e00ff937b82 */ /* 0x000ea20000000800 */
[----:B------:R-:W-:Y:S01]  /*07c0*/  LOP3.LUT R178, R177, 0x3f, RZ, 0xc0, !PT ;  /* 0x0000003fb1b27812 */ /* 0x000fe200078ec0ff */
[----:B------:R-:W-:Y:S01]  /*07d0*/  USHF.R.U32.HI UR14, URZ, 0x4, UR16 ;  /* 0x000000043f0e7899 */ /* 0x000fe20008011610 */
[----:B------:R-:W-:Y:S02]  /*07e0*/  LOP3.LUT R141, R130, 0x3e, RZ, 0xfc, !PT ;  /* 0x0000003e828d7812 */ /* 0x000fe400078efcff */
[----:B------:R-:W-:-:S02]  /*07f0*/  CS2R R100, SRZ ;  /* 0x0000000000647805 */ /* 0x000fc4000001ff00 */
[C---:B------:R-:W-:Y:S01]  /*0800*/  LOP3.LUT R138, R130.reuse, 0x38, RZ, 0xfc, !PT ;  /* 0x00000038828a7812 */ /* 0x040fe200078efcff */
[----:B------:R-:W-:Y:S01]  /*0810*/  USGXT.U32 UR14, UR14, 0xe ;  /* 0x0000000e0e0e789a */ /* 0x000fe20008000000 */
[----:B------:R-:W3:Y:S01]  /*0820*/  I2F.RP R2, R3 ;  /* 0x0000000300027306 */ /* 0x000ee20000209400 */
[C---:B------:R-:W-:Y:S02]  /*0830*/  LOP3.LUT R135, R130.reuse, 0x32, RZ, 0xfc, !PT ;  /* 0x0000003282877812 */ /* 0x040fe400078efcff */
[----:B------:R-:W-:Y:S02]  /*0840*/  CS2R R102, SRZ ;  /* 0x0000000000667805 */ /* 0x000fe4000001ff00 */
[C---:B------:R-:W-:Y:S02]  /*0850*/  LOP3.LUT R132, R130.reuse, 0x2c, RZ, 0xfc, !PT ;  /* 0x0000002c82847812 */ /* 0x040fe400078efcff */
[----:B------:R-:W-:Y:S02]  /*0860*/  CS2R R104, SRZ ;  /* 0x0000000000687805 */ /* 0x000fe4000001ff00 */
[----:B------:R-:W-:-:S02]  /*0870*/  LOP3.LUT R143, R130, 0x26, RZ, 0xfc, !PT ;  /* 0x00000026828f7812 */ /* 0x000fc400078efcff */
[----:B------:R-:W-:Y:S02]  /*0880*/  CS2R R106, SRZ ;  /* 0x00000000006a7805 */ /* 0x000fe4000001ff00 */
[C---:B------:R-:W-:Y:S01]  /*0890*/  LOP3.LUT R146, R130.reuse, 0x20, RZ, 0xfc, !PT ;  /* 0x0000002082927812 */ /* 0x040fe200078efcff */
[----:B-1----:R-:W1:Y:S01]  /*08a0*/  MUFU.RCP R8, R8 ;  /* 0x0000000800087308 */ /* 0x002e620000001000 */
[C---:B------:R-:W-:Y:S02]  /*08b0*/  LOP3.LUT R169, R130.reuse, 0x10, RZ, 0xfc, !PT ;  /* 0x0000001082a97812 */ /* 0x040fe400078efcff */
[----:B------:R-:W-:Y:S02]  /*08c0*/  CS2R R108, SRZ ;  /* 0x00000000006c7805 */ /* 0x000fe4000001ff00 */
[----:B------:R-:W-:Y:S02]  /*08d0*/  LOP3.LUT R150, R130, 0x1a, RZ, 0xfc, !PT ;  /* 0x0000001a82967812 */ /* 0x000fe400078efcff */
[----:B------:R-:W-:-:S02]  /*08e0*/  CS2R R110, SRZ ;  /* 0x00000000006e7805 */ /* 0x000fc4000001ff00 */
[C---:B------:R-:W-:Y:S02]  /*08f0*/  LOP3.LUT R172, R130.reuse, 0xa, RZ, 0xfc, !PT ;  /* 0x0000000a82ac7812 */ /* 0x040fe400078efcff */
[----:B------:R-:W-:Y:S02]  /*0900*/  CS2R R112, SRZ ;  /* 0x0000000000707805 */ /* 0x000fe4000001ff00 */
[C---:B------:R-:W-:Y:S01]  /*0910*/  LOP3.LUT R171, R130.reuse, 0xc, RZ, 0xfc, !PT ;  /* 0x0000000c82ab7812 */ /* 0x040fe200078efcff */
[----:B---3--:R-:W3:Y:S01]  /*0920*/  MUFU.RCP R2, R2 ;  /* 0x0000000200027308 */ /* 0x008ee20000001000 */
[-C--:B--2---:R-:W-:Y:S01]  /*0930*/  IMAD R179, R141, R147.reuse, RZ ;  /* 0x000000938db37224 */ /* 0x084fe200078e02ff */
[----:B------:R-:W-:Y:S01]  /*0940*/  LOP3.LUT R140, R130, 0x3c, RZ, 0xfc, !PT ;  /* 0x0000003c828c7812 */ /* 0x000fe200078efcff */
[-C--:B------:R-:W-:Y:S01]  /*0950*/  IMAD R179, R138, R147.reuse, RZ ;  /* 0x000000938ab37224 */ /* 0x080fe200078e02ff */
[C---:B------:R-:W-:Y:S01]  /*0960*/  LOP3.LUT R174, R130.reuse, 0x6, RZ, 0xfc, !PT ;  /* 0x0000000682ae7812 */ /* 0x040fe200078efcff */
[-C--:B------:R-:W-:Y:S01]  /*0970*/  IMAD R179, R135, R147.reuse, RZ ;  /* 0x0000009387b37224 */ /* 0x080fe200078e02ff */
[----:B------:R-:W-:Y:S01]  /*0980*/  LOP3.LUT R139, R130, 0x3a, RZ, 0xfc, !PT ;  /* 0x0000003a828b7812 */ /* 0x000fe200078efcff */
[-C--:B------:R-:W-:Y:S01]  /*0990*/  IMAD R179, R132, R147.reuse, RZ ;  /* 0x0000009384b37224 */ /* 0x080fe200078e02ff */
[----:B------:R-:W-:Y:S01]  /*09a0*/  LOP3.LUT R137, R130, 0x36, RZ, 0xfc, !PT ;  /* 0x0000003682897812 */ /* 0x000fe200078efcff */
[----:B-1----:R-:W-:Y:S01]  /*09b0*/  VIADD R4, R8, 0xffffffe ;  /* 0x0ffffffe08047836 */ /* 0x002fe20000000000 */
[C---:B------:R-:W-:Y:S01]  /*09c0*/  LOP3.LUT R136, R130.reuse, 0x34, RZ, 0xfc, !PT ;  /* 0x0000003482887812 */ /* 0x040fe200078efcff */
[-C--:B------:R-:W-:Y:S01]  /*09d0*/  IMAD R179, R143, R147.reuse, RZ ;  /* 0x000000938fb37224 */ /* 0x080fe200078e02ff */
[----:B------:R-:W-:Y:S01]  /*09e0*/  LOP3.LUT R134, R130, 0x30, RZ, 0xfc, !PT ;  /* 0x0000003082867812 */ /* 0x000fe200078efcff */
[----:B------:R1:W2:Y:S01]  /*09f0*/  F2I.FTZ.U32.TRUNC.NTZ R5, R4 ;  /* 0x0000000400057305 */ /* 0x0002a2000021f000 */
[-C--:B------:R-:W-:Y:S01]  /*0a00*/  IMAD R179, R146, R147.reuse, RZ ;  /* 0x0000009392b37224 */ /* 0x080fe200078e02ff */
[----:B------:R-:W-:Y:S01]  /*0a10*/  LOP3.LUT R133, R130, 0x2e, RZ, 0xfc, !PT ;  /* 0x0000002e82857812 */ /* 0x000fe200078efcff */
[-C--:B------:R-:W-:Y:S01]  /*0a20*/  IMAD R179, R150, R147.reuse, RZ ;  /* 0x0000009396b37224 */ /* 0x080fe200078e02ff */
[----:B------:R-:W-:Y:S01]  /*0a30*/  LOP3.LUT R131, R130, 0x2a, RZ, 0xfc, !PT ;  /* 0x0000002a82837812 */ /* 0x000fe200078efcff */
[----:B---3--:R-:W-:Y:S01]  /*0a40*/  VIADD R6, R2, 0xffffffe ;  /* 0x0ffffffe02067836 */ /* 0x008fe20000000000 */
[----:B------:R-:W-:Y:S01]  /*0a50*/  LOP3.LUT R142, R130, 0x28, RZ, 0xfc, !PT ;  /* 0x00000028828e7812 */ /* 0x000fe200078efcff */
[-C--:B------:R-:W-:Y:S01]  /*0a60*/  IMAD R180, R140, R147.reuse, RZ ;  /* 0x000000938cb47224 */ /* 0x080fe200078e02ff */
[C---:B------:R-:W-:Y:S01]  /*0a70*/  LOP3.LUT R144, R130.reuse, 0x24, RZ, 0xfc, !PT ;  /* 0x0000002482907812 */ /* 0x040fe200078efcff */
[----:B------:R3:W4:Y:S01]  /*0a80*/  F2I.FTZ.U32.TRUNC.NTZ R7, R6 ;  /* 0x0000000600077305 */ /* 0x000722000021f000 */
[----:B-1----:R-:W-:Y:S01]  /*0a90*/  IMAD.MOV.U32 R4, RZ, RZ, RZ ;  /* 0x000000ffff047224 */ /* 0x002fe200078e00ff */
[C---:B------:R-:W-:Y:S01]  /*0aa0*/  LOP3.LUT R170, R130.reuse, 0xe, RZ, 0xfc, !PT ;  /* 0x0000000e82aa7812 */ /* 0x040fe200078efcff */
[-C--:B------:R-:W-:Y:S01]  /*0ab0*/  IMAD R181, R139, R147.reuse, RZ ;  /* 0x000000938bb57224 */ /* 0x080fe200078e02ff */
[C---:B------:R-:W-:Y:S01]  /*0ac0*/  LOP3.LUT R145, R130.reuse, 0x22, RZ, 0xfc, !PT ;  /* 0x0000002282917812 */ /* 0x040fe200078efcff */
[----:B------:R-:W-:Y:S01]  /*0ad0*/  IMAD R180, R137, R147, RZ ;  /* 0x0000009389b47224 */ /* 0x000fe200078e02ff */
[C---:B------:R-:W-:Y:S01]  /*0ae0*/  LOP3.LUT R148, R130.reuse, 0x1e, RZ, 0xfc, !PT ;  /* 0x0000001e82947812 */ /* 0x040fe200078efcff */
[--C-:B--2---:R-:W-:Y:S01]  /*0af0*/  IMAD.MOV R10, RZ, RZ, -R5.reuse ;  /* 0x000000ffff0a7224 */ /* 0x104fe200078e0a05 */
[C---:B------:R-:W-:Y:S01]  /*0b00*/  LOP3.LUT R173, R130.reuse, 0x8, RZ, 0xfc, !PT ;  /* 0x0000000882ad7812 */ /* 0x040fe200078efcff */
[----:B---3--:R-:W-:Y:S01]  /*0b10*/  IMAD.MOV.U32 R6, RZ, RZ, RZ ;  /* 0x000000ffff067224 */ /* 0x008fe200078e00ff */
[----:B------:R-:W-:Y:S01]  /*0b20*/  LOP3.LUT R149, R130, 0x1c, RZ, 0xfc, !PT ;  /* 0x0000001c82957812 */ /* 0x000fe200078efcff */
[----:B------:R-:W-:Y:S01]  /*0b30*/  IMAD R11, R10, R9, RZ ;  /* 0x000000090a0b7224 */ /* 0x000fe200078e02ff */
[----:B------:R-:W-:Y:S01]  /*0b40*/  IABS R10, R17 ;  /* 0x00000011000a7213 */ /* 0x000fe20000000000 */
[----:B------:R-:W-:Y:S01]  /*0b50*/  IMAD R181, R136, R147, RZ ;  /* 0x0000009388b57224 */ /* 0x000fe200078e02ff */
[----:B------:R-:W-:Y:S01]  /*0b60*/  LOP3.LUT R151, R130, 0x18, RZ, 0xfc, !PT ;  /* 0x0000001882977812 */ /* 0x000fe200078efcff */
[----:B------:R-:W-:Y:S01]  /*0b70*/  IMAD.HI.U32 R8, R5, R11, R4 ;  /* 0x0000000b05087227 */ /* 0x000fe200078e0004 */
[----:B------:R-:W-:-:S02]  /*0b80*/  SHF.R.U32.HI R5, RZ, 0x6, R177 ;  /* 0x00000006ff057819 */ /* 0x000fc400000116b1 */
[----:B------:R-:W-:Y:S02]  /*0b90*/  CS2R R114, SRZ ;  /* 0x0000000000727805 */ /* 0x000fe4000001ff00 */
[----:B------:R-:W-:Y:S01]  /*0ba0*/  LOP3.LUT R175, R130, 0x4, RZ, 0xfc, !PT ;  /* 0x0000000482af7812 */ /* 0x000fe200078efcff */
[--C-:B----4-:R-:W-:Y:S01]  /*0bb0*/  IMAD.MOV R2, RZ, RZ, -R7.reuse ;  /* 0x000000ffff027224 */ /* 0x110fe200078e0a07 */
[----:B------:R-:W-:Y:S01]  /*0bc0*/  SGXT.U32 R5, R5, 0x2 ;  /* 0x000000020505781a */ /* 0x000fe20000000000 */
[----:B------:R-:W-:Y:S01]  /*0bd0*/  IMAD.HI.U32 R8, R8, R10, RZ ;  /* 0x0000000a08087227 */ /* 0x000fe200078e00ff */
[----:B------:R-:W-:Y:S02]  /*0be0*/  LOP3.LUT R176, R130, 0x2, RZ, 0xfc, !PT ;  /* 0x0000000282b07812 */ /* 0x000fe400078efcff */
[----:B------:R-:W-:Y:S02]  /*0bf0*/  CS2R R116, SRZ ;  /* 0x0000000000747805 */ /* 0x000fe4000001ff00 */
[----:B------:R-:W-:Y:S01]  /*0c00*/  LOP3.LUT R4, R0, R5, RZ, 0xfc, !PT ;  /* 0x0000000500047212 */ /* 0x000fe200078efcff */
[----:B------:R-:W-:Y:S01]  /*0c10*/  IMAD.MOV R8, RZ, RZ, -R8 ;  /* 0x000000ffff087224 */ /* 0x000fe200078e0a08 */
[----:B------:R-:W-:Y:S01]  /*0c20*/  CS2R R118, SRZ ;  /* 0x0000000000767805 */ /* 0x000fe2000001ff00 */
[----:B------:R-:W-:Y:S01]  /*0c30*/  IMAD R5, R2, R3, RZ ;  /* 0x0000000302057224 */ /* 0x000fe200078e02ff */
[C---:B------:R-:W-:Y:S01]  /*0c40*/  LOP3.LUT R11, R4.reuse, 0xfc, RZ, 0xfc, !PT ;  /* 0x000000fc040b7812 */ /* 0x040fe200078efcff */
[----:B------:R-:W-:Y:S01]  /*0c50*/  IMAD R10, R9, R8, R10 ;  /* 0x00000008090a7224 */ /* 0x000fe200078e020a */
[----:B------:R-:W-:Y:S01]  /*0c60*/  LOP3.LUT R13, R4, 0xf8, RZ, 0xfc, !PT ;  /* 0x000000f8040d7812 */ /* 0x000fe200078efcff */
[----:B------:R-:W-:Y:S01]  /*0c70*/  IMAD.HI.U32 R5, R7, R5, R6 ;  /* 0x0000000507057227 */ /* 0x000fe200078e0006 */
[----:B------:R-:W-:-:S02]  /*0c80*/  IABS R8, R11 ;  /* 0x0000000b00087213 */ /* 0x000fc40000000000 */
[----:B------:R-:W-:Y:S02]  /*0c90*/  CS2R R120, SRZ ;  /* 0x0000000000787805 */ /* 0x000fe4000001ff00 */
[----:B------:R-:W-:Y:S01]  /*0ca0*/  IABS R12, R13 ;  /* 0x0000000d000c7213 */ /* 0x000fe20000000000 */
[----:B------:R-:W-:Y:S01]  /*0cb0*/  IMAD R180, R134, R147, RZ ;  /* 0x0000009386b47224 */ /* 0x000fe200078e02ff */
[----:B------:R-:W-:Y:S01]  /*0cc0*/  ISETP.GT.U32.AND P0, PT, R9, R10, PT ;  /* 0x0000000a0900720c */ /* 0x000fe20003f04070 */
[C---:B------:R-:W-:Y:S01]  /*0cd0*/  IMAD.HI.U32 R2, R5.reuse, R8, RZ ;  /* 0x0000000805027227 */ /* 0x040fe200078e00ff */
[C---:B------:R-:W-:Y:S02]  /*0ce0*/  LOP3.LUT R15, R4.reuse, 0xf4, RZ, 0xfc, !PT ;  /* 0x000000f4040f7812 */ /* 0x040fe400078efcff */
[----:B------:R-:W-:Y:S02]  /*0cf0*/  CS2R R122, SRZ ;  /* 0x00000000007a7805 */ /* 0x000fe4000001ff00 */
[----:B------:R-:W-:Y:S01]  /*0d00*/  LOP3.LUT R16, R4, 0xf0, RZ, 0xfc, !PT ;  /* 0x000000f004107812 */ /* 0x000fe200078efcff */
[----:B------:R-:W-:Y:S01]  /*0d10*/  IMAD.HI.U32 R6, R5, R12, RZ ;  /* 0x0000000c05067227 */ /* 0x000fe200078e00ff */
[----:B------:R-:W-:-:S02]  /*0d20*/  IABS R14, R15 ;  /* 0x0000000f000e7213 */ /* 0x000fc40000000000 */
[----:B------:R-:W-:Y:S02]  /*0d30*/  CS2R R124, SRZ ;  /* 0x00000000007c7805 */ /* 0x000fe4000001ff00 */
[----:B------:R-:W-:Y:S01]  /*0d40*/  ISETP.GE.AND P4, PT, R11, RZ, PT ;  /* 0x000000ff0b00720c */ /* 0x000fe20003f86270 */
[----:B------:R-:W-:Y:S01]  /*0d50*/  IMAD.MOV R2, RZ, RZ, -R2 ;  /* 0x000000ffff027224 */ /* 0x000fe200078e0a02 */
[C---:B------:R-:W-:Y:S01]  /*0d60*/  LOP3.LUT R11, R4.reuse, 0xec, RZ, 0xfc, !PT ;  /* 0x000000ec040b7812 */ /* 0x040fe200078efcff */
[----:B------:R-:W-:Y:S01]  /*0d70*/  IMAD.MOV R7, RZ, RZ, -R6 ;  /* 0x000000ffff077224 */ /* 0x000fe200078e0a06 */
[----:B------:R-:W-:Y:S01]  /*0d80*/  LOP3.LUT R21, R4, 0xdc, RZ, 0xfc, !PT ;  /* 0x000000dc04157812 */ /* 0x000fe200078efcff */
[----:B------:R-:W-:Y:S01]  /*0d90*/  IMAD R6, R3, R2, R8 ;  /* 0x0000000203067224 */ /* 0x000fe200078e0208 */
[----:B------:R-:W-:Y:S01]  /*0da0*/  SHF.R.S32.HI R2, RZ, 0x1f, R167 ;  /* 0x0000001fff027819 */ /* 0x000fe200000114a7 */
[----:B------:R-:W-:Y:S01]  /*0db0*/  @!P0 IMAD.IADD R10, R10, 0x1, -R9 ;  /* 0x000000010a0a8824 */ /* 0x000fe200078e0a09 */
[----:B------:R-:W-:Y:S01]  /*0dc0*/  ISETP.GE.AND P0, PT, R17, RZ, PT ;  /* 0x000000ff1100720c */ /* 0x000fe20003f06270 */
[C---:B------:R-:W-:Y:S01]  /*0dd0*/  IMAD R7, R3.reuse, R7, R12 ;  /* 0x0000000703077224 */ /* 0x040fe200078e020c */
[----:B------:R-:W-:Y:S01]  /*0de0*/  ISETP.GT.U32.AND P1, PT, R3, R6, PT ;  /* 0x000000060300720c */ /* 0x000fe20003f24070 */
[----:B------:R-:W-:Y:S01]  /*0df0*/  IMAD.HI.U32 R8, R5, R14, RZ ;  /* 0x0000000e05087227 */ /* 0x000fe200078e00ff */
[----:B------:R-:W-:-:S02]  /*0e00*/  ISETP.GT.U32.AND P2, PT, R9, R10, PT ;  /* 0x0000000a0900720c */ /* 0x000fc40003f44070 */
[----:B------:R-:W-:Y:S02]  /*0e10*/  CS2R R126, SRZ ;  /* 0x00000000007e7805 */ /* 0x000fe4000001ff00 */
[----:B------:R-:W-:Y:S01]  /*0e20*/  IABS R12, R16 ;  /* 0x00000010000c7213 */ /* 0x000fe20000000000 */
[----:B------:R-:W-:Y:S01]  /*0e30*/  IMAD.MOV R8, RZ, RZ, -R8 ;  /* 0x000000ffff087224 */ /* 0x000fe200078e0a08 */
[----:B------:R-:W-:Y:S01]  /*0e40*/  ISETP.GT.U32.AND P3, PT, R3, R7, PT ;  /* 0x000000070300720c */ /* 0x000fe20003f64070 */
[----:B------:R-:W-:Y:S01]  /*0e50*/  IMAD R181, R133, R147, RZ ;  /* 0x0000009385b57224 */ /* 0x000fe200078e02ff */
[----:B------:R-:W-:Y:S01]  /*0e60*/  LEA.HI R167, R2, R167, RZ, 0x6 ;  /* 0x000000a702a77211 */ /* 0x000fe200078f30ff */
[----:B------:R-:W-:Y:S01]  /*0e70*/  IMAD R8, R3, R8, R14 ;  /* 0x0000000803087224 */ /* 0x000fe200078e020e */
[----:B------:R-:W-:Y:S01]  /*0e80*/  IABS R14, R11 ;  /* 0x0000000b000e7213 */ /* 0x000fe20000000000 */
[----:B------:R-:W-:Y:S01]  /*0e90*/  IMAD R180, R131, R147, RZ ;  /* 0x0000009383b47224 */ /* 0x000fe200078e02ff */
[----:B------:R-:W-:Y:S01]  /*0ea0*/  IABS R20, R21 ;  /* 0x0000001500147213 */ /* 0x000fe20000000000 */
[----:B------:R-:W-:Y:S01]  /*0eb0*/  @!P1 IMAD.IADD R6, R6, 0x1, -R3 ;  /* 0x0000000106069824 */ /* 0x000fe200078e0a03 */
[----:B------:R-:W-:Y:S01]  /*0ec0*/  ISETP.GT.U32.AND P1, PT, R3, R8, PT ;  /* 0x000000080300720c */ /* 0x000fe20003f24070 */
[----:B------:R-:W-:Y:S01]  /*0ed0*/  @!P2 IMAD.IADD R10, R10, 0x1, -R9 ;  /* 0x000000010a0aa824 */ /* 0x000fe200078e0a09 */
[----:B------:R-:W-:Y:S01]  /*0ee0*/  ISETP.NE.AND P2, PT, R40, RZ, PT ;  /* 0x000000ff2800720c */ /* 0x000fe20003f45270 */
[----:B------:R-:W-:Y:S01]  /*0ef0*/  IMAD.HI.U32 R9, R5, R12, RZ ;  /* 0x0000000c05097227 */ /* 0x000fe200078e00ff */
[----:B------:R-:W-:-:S02]  /*0f00*/  ISETP.GT.U32.AND P6, PT, R3, R6, PT ;  /* 0x000000060300720c */ /* 0x000fc40003fc4070 */
[----:B------:R-:W-:Y:S02]  /*0f10*/  CS2R R128, SRZ ;  /* 0x0000000000807805 */ /* 0x000fe4000001ff00 */
[C---:B0-----:R-:W-:Y:S01]  /*0f20*/  LOP3.LUT R17, R4.reuse, 0xe4, RZ, 0xfc, !PT ;  /* 0x000000e404117812 */ /* 0x041fe200078efcff */
[----:B------:R-:W-:Y:S01]  /*0f30*/  IMAD.MOV R9, RZ, RZ, -R9 ;  /* 0x000000ffff097224 */ /* 0x000fe200078e0a09 */
[C---:B------:R-:W-:Y:S01]  /*0f40*/  LOP3.LUT R19, R4.reuse, 0xe0, RZ, 0xfc, !PT ;  /* 0x000000e004137812 */ /* 0x040fe200078efcff */
[--C-:B------:R-:W-:Y:S01]  /*0f50*/  @!P3 IMAD.IADD R7, R7, 0x1, -R3.reuse ;  /* 0x000000010707b824 */ /* 0x100fe200078e0a03 */
[----:B------:R-:W-:Y:S01]  /*0f60*/  ISETP.GE.AND P3, PT, R15, RZ, PT ;  /* 0x000000ff0f00720c */ /* 0x000fe20003f66270 */
[C---:B------:R-:W-:Y:S01]  /*0f70*/  IMAD R9, R3.reuse, R9, R12 ;  /* 0x0000000903097224 */ /* 0x040fe200078e020c */
[----:B------:R-:W-:Y:S01]  /*0f80*/  LOP3.LUT R15, R4, 0xe8, RZ, 0xfc, !PT ;  /* 0x000000e8040f7812 */ /* 0x000fe200078efcff */
[--C-:B------:R-:W-:Y:S01]  /*0f90*/  @!P1 IMAD.IADD R8, R8, 0x1, -R3.reuse ;  /* 0x0000000108089824 */ /* 0x100fe200078e0a03 */
[C---:B------:R-:W-:Y:S01]  /*0fa0*/  ISETP.GT.U32.AND P5, PT, R3.reuse, R7, PT ;  /* 0x000000070300720c */ /* 0x040fe20003fa4070 */
[----:B------:R-:W-:Y:S01]  /*0fb0*/  IMAD.MOV.U32 R2, RZ, RZ, R10 ;  /* 0x000000ffff027224 */ /* 0x000fe200078e000a */
[----:B------:R-:W-:Y:S01]  /*0fc0*/  IABS R12, R15 ;  /* 0x0000000f000c7213 */ /* 0x000fe20000000000 */
[----:B------:R-:W-:Y:S01]  /*0fd0*/  @!P6 IMAD.IADD R6, R6, 0x1, -R3 ;  /* 0x000000010606e824 */ /* 0x000fe200078e0a03 */
[----:B------:R-:W-:Y:S01]  /*0fe0*/  ISETP.GT.U32.AND P6, PT, R3, R9, PT ;  /* 0x000000090300720c */ /* 0x000fe20003fc4070 */
[----:B------:R-:W-:Y:S01]  /*0ff0*/  IMAD.HI.U32 R10, R5, R14, RZ ;  /* 0x0000000e050a7227 */ /* 0x000fe200078e00ff */
[----:B------:R-:W-:-:S02]  /*1000*/  ISETP.GT.U32.AND P1, PT, R3, R8, PT ;  /* 0x000000080300720c */ /* 0x000fc40003f24070 */
[----:B------:R-:W-:Y:S02]  /*1010*/  CS2R R132, SRZ ;  /* 0x0000000000847805 */ /* 0x000fe4000001ff00 */
[----:B------:R-:W-:Y:S01]  /*1020*/  IABS R18, R19 ;  /* 0x0000001300127213 */ /* 0x000fe20000000000 */
[----:B------:R-:W-:Y:S01]  /*1030*/  IMAD.MOV R10, RZ, RZ, -R10 ;  /* 0x000000ffff0a7224 */ /* 0x000fe200078e0a0a */
[----:B------:R-:W-:Y:S01]  /*1040*/  LOP3.LUT R22, R4, 0xd8, RZ, 0xfc, !PT ;  /* 0x000000d804167812 */ /* 0x000fe200078efcff */
[----:B------:R-:W-:Y:S01]  /*1050*/  @!P0 IMAD.MOV R2, RZ, RZ, -R2 ;  /* 0x000000ffff028224 */ /* 0x000fe200078e0a02 */
[----:B------:R-:W-:Y:S01]  /*1060*/  @!P2 LOP3.LUT R2, RZ, R40, RZ, 0x33, !PT ;  /* 0x00000028ff02a212 */ /* 0x000fe200078e33ff */
[----:B------:R-:W-:Y:S01]  /*1070*/  @!P5 IMAD.IADD R7, R7, 0x1, -R3 ;  /* 0x000000010707d824 */ /* 0x000fe200078e0a03 */
[----:B------:R-:W-:Y:S01]  /*1080*/  ISETP.GE.AND P5, PT, R11, RZ, PT ;  /* 0x000000ff0b00720c */ /* 0x000fe20003fa6270 */
[----:B------:R-:W-:Y:S01]  /*1090*/  IMAD.HI.U32 R11, R5, R12, RZ ;  /* 0x0000000c050b7227 */ /* 0x000fe200078e00ff */
[----:B------:R-:W-:-:S02]  /*10a0*/  ISETP.GE.AND P2, PT, R16, RZ, PT ;  /* 0x000000ff1000720c */ /* 0x000fc40003f46270 */
[----:B------:R-:W-:Y:S02]  /*10b0*/  CS2R R134, SRZ ;  /* 0x0000000000867805 */ /* 0x000fe4000001ff00 */
[----:B------:R-:W-:Y:S01]  /*10c0*/  IABS R16, R17 ;  /* 0x0000001100107213 */ /* 0x000fe20000000000 */
[----:B------:R-:W-:Y:S01]  /*10d0*/  @!P6 IMAD.IADD R9, R9, 0x1, -R3 ;  /* 0x000000010909e824 */ /* 0x000fe200078e0a03 */
[----:B------:R-:W-:Y:S01]  /*10e0*/  ISETP.GE.AND P0, PT, R13, RZ, PT ;  /* 0x000000ff0d00720c */ /* 0x000fe20003f06270 */
[C---:B------:R-:W-:Y:S01]  /*10f0*/  IMAD R10, R3.reuse, R10, R14 ;  /* 0x0000000a030a7224 */ /* 0x040fe200078e020e */
[----:B------:R-:W-:Y:S01]  /*1100*/  LOP3.LUT R23, R4, 0xd4, RZ, 0xfc, !PT ;  /* 0x000000d404177812 */ /* 0x000fe200078efcff */
[----:B------:R-:W-:Y:S01]  /*1110*/  IMAD.MOV R11, RZ, RZ, -R11 ;  /* 0x000000ffff0b7224 */ /* 0x000fe200078e0a0b */
[C---:B------:R-:W-:Y:S01]  /*1120*/  ISETP.GT.U32.AND P6, PT, R3.reuse, R9, PT ;  /* 0x000000090300720c */ /* 0x040fe20003fc4070 */
[----:B------:R-:W-:Y:S01]  /*1130*/  @!P1 IMAD.IADD R8, R8, 0x1, -R3 ;  /* 0x0000000108089824 */ /* 0x000fe200078e0a03 */
[C---:B------:R-:W-:Y:S01]  /*1140*/  ISETP.GT.U32.AND P1, PT, R3.reuse, R10, PT ;  /* 0x0000000a0300720c */ /* 0x040fe20003f24070 */
[----:B------:R-:W-:Y:S01]  /*1150*/  IMAD R11, R3, R11, R12 ;  /* 0x0000000b030b7224 */ /* 0x000fe200078e020c */
[C---:B------:R-:W-:Y:S01]  /*1160*/  LOP3.LUT R25, R4.reuse, 0xc4, RZ, 0xfc, !PT ;  /* 0x000000c404197812 */ /* 0x040fe200078efcff */
[----:B------:R-:W-:Y:S01]  /*1170*/  IMAD.HI.U32 R14, R5, R20, RZ ;  /* 0x00000014050e7227 */ /* 0x000fe200078e00ff */
[----:B------:R-:W-:-:S02]  /*1180*/  LOP3.LUT R29, R4, 0xb4, RZ, 0xfc, !PT ;  /* 0x000000b4041d7812 */ /* 0x000fc400078efcff */
[----:B------:R-:W-:Y:S02]  /*1190*/  CS2R R136, SRZ ;  /* 0x0000000000887805 */ /* 0x000fe4000001ff00 */
[----:B------:R-:W-:Y:S01]  /*11a0*/  IABS R26, R25 ;  /* 0x00000019001a7213 */ /* 0x000fe20000000000 */
[----:B------:R-:W-:Y:S01]  /*11b0*/  IMAD.MOV R14, RZ, RZ, -R14 ;  /* 0x000000ffff0e7224 */ /* 0x000fe200078e0a0e */
[----:B------:R-:W-:Y:S01]  /*11c0*/  IABS R30, R29 ;  /* 0x0000001d001e7213 */ /* 0x000fe20000000000 */
[----:B------:R-:W-:Y:S01]  /*11d0*/  IMAD.HI.U32 R12, R5, R16, RZ ;  /* 0x00000010050c7227 */ /* 0x000fe200078e00ff */
[C---:B------:R-:W-:Y:S02]  /*11e0*/  LOP3.LUT R27, R4.reuse, 0xb8, RZ, 0xfc, !PT ;  /* 0x000000b8041b7812 */ /* 0x040fe400078efcff */
[----:B------:R-:W-:Y:S02]  /*11f0*/  CS2R R138, SRZ ;  /* 0x00000000008a7805 */ /* 0x000fe4000001ff00 */
[----:B------:R-:W-:Y:S01]  /*1200*/  LOP3.LUT R31, R4, 0xb0, RZ, 0xfc, !PT ;  /* 0x000000b0041f7812 */ /* 0x000fe200078efcff */
[--C-:B------:R-:W-:Y:S01]  /*1210*/  @!P6 IMAD.IADD R9, R9, 0x1, -R3.reuse ;  /* 0x000000010909e824 */ /* 0x100fe200078e0a03 */
[----:B------:R-:W-:Y:S01]  /*1220*/  ISETP.GT.U32.AND P6, PT, R3, R11, PT ;  /* 0x0000000b0300720c */ /* 0x000fe20003fc4070 */
[----:B------:R-:W-:Y:S01]  /*1230*/  @!P1 IMAD.IADD R10, R10, 0x1, -R3 ;  /* 0x000000010a0a9824 */ /* 0x000fe200078e0a03 */
[----:B------:R-:W-:Y:S01]  /*1240*/  ISETP.GE.AND P1, PT, R15, RZ, PT ;  /* 0x000000ff0f00720c */ /* 0x000fe20003f26270 */
[----:B------:R-:W-:Y:S01]  /*1250*/  IMAD R14, R3, R14, R20 ;  /* 0x0000000e030e7224 */ /* 0x000fe200078e0214 */
[----:B------:R-:W-:Y:S01]  /*1260*/  IABS R28, R27 ;  /* 0x0000001b001c7213 */ /* 0x000fe20000000000 */
[----:B------:R-:W-:Y:S01]  /*1270*/  IMAD.MOV R12, RZ, RZ, -R12 ;  /* 0x000000ffff0c7224 */ /* 0x000fe200078e0a0c */
[C---:B------:R-:W-:Y:S01]  /*1280*/  LOP3.LUT R33, R4.reuse, 0xa8, RZ, 0xfc, !PT ;  /* 0x000000a804217812 */ /* 0x040fe200078efcff */
[----:B------:R-:W-:Y:S01]  /*1290*/  IMAD.HI.U32 R13, R5, R18, RZ ;  /* 0x00000012050d7227 */ /* 0x000fe200078e00ff */
[----:B------:R-:W-:-:S02]  /*12a0*/  LOP3.LUT R35, R4, 0x94, RZ, 0xfc, !PT ;  /* 0x0000009404237812 */ /* 0x000fc400078efcff */
[----:B------:R-:W-:Y:S02]  /*12b0*/  CS2R R140, SRZ ;  /* 0x00000000008c7805 */ /* 0x000fe4000001ff00 */
[C---:B------:R-:W-:Y:S01]  /*12c0*/  LOP3.LUT R37, R4.reuse, 0x90, RZ, 0xfc, !PT ;  /* 0x0000009004257812 */ /* 0x040fe200078efcff */
[----:B------:R-:W-:Y:S01]  /*12d0*/  IMAD R12, R3, R12, R16 ;  /* 0x0000000c030c7224 */ /* 0x000fe200078e0210 */
[----:B------:R-:W-:Y:S01]  /*12e0*/  IABS R16, R22 ;  /* 0x0000001600107213 */ /* 0x000fe20000000000 */
[----:B------:R-:W-:Y:S01]  /*12f0*/  @!P6 IMAD.IADD R11, R11, 0x1, -R3 ;  /* 0x000000010b0be824 */ /* 0x000fe200078e0a03 */
[C---:B------:R-:W-:Y:S01]  /*1300*/  ISETP.GT.U32.AND P6, PT, R3.reuse, R10, PT ;  /* 0x0000000a0300720c */ /* 0x040fe20003fc4070 */
[----:B------:R-:W-:Y:S01]  /*1310*/  IMAD.MOV R13, RZ, RZ, -R13 ;  /* 0x000000ffff0d7224 */ /* 0x000fe200078e0a0d */
[C---:B------:R-:W-:Y:S01]  /*1320*/  LOP3.LUT R39, R4.reuse, 0x8c, RZ, 0xfc, !PT ;  /* 0x0000008c04277812 */ /* 0x040fe200078efcff */
[----:B------:R-:W-:Y:S01]  /*1330*/  @!P0 IMAD.MOV R7, RZ, RZ, -R7 ;  /* 0x000000ffff078224 */ /* 0x000fe200078e0a07 */
[C---:B------:R-:W-:Y:S01]  /*1340*/  ISETP.GT.U32.AND P0, PT, R3.reuse, R11, PT ;  /* 0x0000000b0300720c */ /* 0x040fe20003f04070 */
[C---:B------:R-:W-:Y:S01]  /*1350*/  IMAD R13, R3.reuse, R13, R18 ;  /* 0x0000000d030d7224 */ /* 0x040fe200078e0212 */
[----:B------:R-:W-:Y:S01]  /*1360*/  IABS R18, R23 ;  /* 0x0000001700127213 */ /* 0x000fe20000000000 */
[----:B------:R-:W-:Y:S01]  /*1370*/  @!P4 IMAD.MOV R6, RZ, RZ, -R6 ;  /* 0x000000ffff06c224 */ /* 0x000fe200078e0a06 */
[----:B------:R-:W-:Y:S01]  /*1380*/  ISETP.GT.U32.AND P4, PT, R3, R12, PT ;  /* 0x0000000c0300720c */ /* 0x000fe20003f84070 */
[----:B------:R-:W-:Y:S01]  /*1390*/  IMAD.HI.U32 R15, R5, R16, RZ ;  /* 0x00000010050f7227 */ /* 0x000fe200078e00ff */
[----:B------:R-:W-:Y:S01]  /*13a0*/  IABS R38, R39 ;  /* 0x0000002700267213 */ /* 0x000fe20000000000 */
[----:B------:R-:W-:Y:S01]  /*13b0*/  UIADD3 UR24, UR16, 0x8000, URZ ;  /* 0x0000800010187890 */ /* 0x000fe2000fffe03f */
[----:B------:R-:W-:Y:S01]  /*13c0*/  LOP3.LUT R43, R4, 0x7c, RZ, 0xfc, !PT ;  /* 0x0000007c042b7812 */ /* 0x000fe200078efcff */
[----:B------:R-:W-:Y:S01]  /*13d0*/  @!P6 IMAD.IADD R10, R10, 0x1, -R3 ;  /* 0x000000010a0ae824 */ /* 0x000fe200078e0a03 */
[C---:B------:R-:W-:Y:S01]  /*13e0*/  ISETP.GT.U32.AND P6, PT, R3.reuse, R14, PT ;  /* 0x0000000e0300720c */ /* 0x040fe20003fc4070 */
[----:B------:R-:W-:Y:S01]  /*13f0*/  @!P3 IMAD.MOV R8, RZ, RZ, -R8 ;  /* 0x000000ffff08b224 */ /* 0x000fe200078e0a08 */
[----:B------:R-:W-:Y:S01]  /*1400*/  ISETP.GT.U32.AND P3, PT, R3, R13, PT ;  /* 0x0000000d0300720c */ /* 0x000fe20003f64070 */
[----:B------:R-:W-:Y:S01]  /*1410*/  IMAD.MOV R15, RZ, RZ, -R15 ;  /* 0x000000ffff0f7224 */ /* 0x000fe200078e0a0f */
[----:B------:R-:W-:Y:S01]  /*1420*/  IABS R44, R43 ;  /* 0x0000002b002c7213 */ /* 0x000fe20000000000 */
[--C-:B------:R-:W-:Y:S01]  /*1430*/  @!P0 IMAD.IADD R11, R11, 0x1, -R3.reuse ;  /* 0x000000010b0b8824 */ /* 0x100fe200078e0a03 */
[----:B------:R-:W-:Y:S01]  /*1440*/  ISETP.GE.AND P0, PT, R19, RZ, PT ;  /* 0x000000ff1300720c */ /* 0x000fe20003f06270 */
[----:B------:R-:W-:Y:S01]  /*1450*/  IMAD R15, R3, R15, R16 ;  /* 0x0000000f030f7224 */ /* 0x000fe200078e0210 */
[C---:B------:R-:W-:Y:S01]  /*1460*/  LOP3.LUT R19, R4.reuse, 0xd0, RZ, 0xfc, !PT ;  /* 0x000000d004137812 */ /* 0x040fe200078efcff */
[----:B------:R-:W-:Y:S01]  /*1470*/  IMAD.HI.U32 R16, R5, R18, RZ ;  /* 0x0000001205107227 */ /* 0x000fe200078e00ff */
[----:B------:R-:W-:Y:S01]  /*1480*/  LOP3.LUT R45, R4, 0x74, RZ, 0xfc, !PT ;  /* 0x00000074042d7812 */ /* 0x000fe200078efcff */
[----:B------:R-:W-:Y:S01]  /*1490*/  ULDC UR17, c[0x0][0x230] ;  /* 0x00008c0000117ab9 */ /* 0x000fe20000000800 */
[----:B------:R-:W-:Y:S01]  /*14a0*/  IABS R20, R19 ;  /* 0x0000001300147213 */ /* 0x000fe20000000000 */
[--C-:B------:R-:W-:Y:S01]  /*14b0*/  @!P6 IMAD.IADD R14, R14, 0x1, -R3.reuse ;  /* 0x000000010e0ee824 */ /* 0x100fe200078e0a03 */
[----:B------:R-:W-:Y:S01]  /*14c0*/  IABS R46, R45 ;  /* 0x0000002d002e7213 */ /* 0x000fe20000000000 */
[--C-:B------:R-:W-:Y:S01]  /*14d0*/  @!P4 IMAD.IADD R12, R12, 0x1, -R3.reuse ;  /* 0x000000010c0cc824 */ /* 0x100fe200078e0a03 */
[----:B------:R-:W-:Y:S01]  /*14e0*/  ISETP.GE.AND P4, PT, R21, RZ, PT ;  /* 0x000000ff1500720c */ /* 0x000fe20003f86270 */
[----:B------:R-:W-:Y:S01]  /*14f0*/  IMAD.MOV R16, RZ, RZ, -R16 ;  /* 0x000000ffff107224 */ /* 0x000fe200078e0a10 */
[----:B------:R-:W-:Y:S01]  /*1500*/  ISETP.GT.U32.AND P6, PT, R3, R14, PT ;  /* 0x0000000e0300720c */ /* 0x000fe20003fc4070 */
[----:B------:R-:W-:Y:S01]  /*1510*/  @!P3 IMAD.IADD R13, R13, 0x1, -R3 ;  /* 0x000000010d0db824 */ /* 0x000fe200078e0a03 */
[C---:B------:R-:W-:Y:S01]  /*1520*/  ISETP.GT.U32.AND P3, PT, R3.reuse, R12, PT ;  /* 0x0000000c0300720c */ /* 0x040fe20003f64070 */
[----:B------:R-:W-:Y:S01]  /*1530*/  @!P1 IMAD.MOV R11, RZ, RZ, -R11 ;  /* 0x000000ffff0b9224 */ /* 0x000fe200078e0a0b */
[C---:B------:R-:W-:Y:S01]  /*1540*/  ISETP.GT.U32.AND P1, PT, R3.reuse, R15, PT ;  /* 0x0000000f0300720c */ /* 0x040fe20003f24070 */
[----:B------:R-:W-:Y:S01]  /*1550*/  IMAD R16, R3, R16, R18 ;  /* 0x0000001003107224 */ /* 0x000fe200078e0212 */
[C---:B------:R-:W-:Y:S01]  /*1560*/  LOP3.LUT R21, R4.reuse, 0xcc, RZ, 0xfc, !PT ;  /* 0x000000cc04157812 */ /* 0x040fe200078efcff */
[----:B------:R-:W-:Y:S01]  /*1570*/  @!P2 IMAD.MOV R9, RZ, RZ, -R9 ;  /* 0x000000ffff09a224 */ /* 0x000fe200078e0a09 */
[----:B------:R-:W-:Y:S01]  /*1580*/  ISETP.GE.AND P2, PT, R17, RZ, PT ;  /* 0x000000ff1100720c */ /* 0x000fe20003f46270 */
[----:B------:R-:W-:Y:S01]  /*1590*/  IMAD.HI.U32 R17, R5, R20, RZ ;  /* 0x0000001405117227 */ /* 0x000fe200078e00ff */
[----:B------:R-:W-:-:S02]  /*15a0*/  LOP3.LUT R49, R4, 0x6c, RZ, 0xfc, !PT ;  /* 0x0000006c04317812 */ /* 0x000fc400078efcff */
        /* <DEDUP_REMOVED lines=9> */
[--C-:B------:R-:W-:Y:S01]  /*1640*/  @!P1 IMAD.IADD R15, R15, 0x1, -R3.reuse ;  /* 0x000000010f0f9824 */ /* 0x100fe200078e0a03 */
[----:B------:R-:W-:Y:S01]  /*1650*/  IABS R22, R21 ;  /* 0x0000001500167213 */ /* 0x000fe20000000000 */
[----:B------:R-:W-:Y:S01]  /*1660*/  IMAD R17, R3, R17, R20 ;  /* 0x0000001103117224 */ /* 0x000fe200078e0214 */
[----:B------:R-:W-:Y:S01]  /*1670*/  ISETP.GE.AND P1, PT, R19, RZ, PT ;  /* 0x000000ff1300720c */ /* 0x000fe20003f26270 */
[----:B------:R-:W-:Y:S01]  /*1680*/  @!P2 IMAD.MOV R12, RZ, RZ, -R12 ;  /* 0x000000ffff0ca224 */ /* 0x000fe200078e0a0c */
[----:B------:R-:W-:Y:S01]  /*1690*/  IABS R48, R47 ;  /* 0x0000002f00307213 */ /* 0x000fe20000000000 */
[--C-:B------:R-:W-:Y:S01]  /*16a0*/  @!P6 IMAD.IADD R16, R16, 0x1, -R3.reuse ;  /* 0x000000011010e824 */ /* 0x100fe200078e0a03 */
[----:B------:R-:W-:Y:S01]  /*16b0*/  ISETP.GT.U32.AND P6, PT, R3, R15, PT ;  /* 0x0000000f0300720c */ /* 0x000fe20003fc4070 */
[----:B------:R-:W-:Y:S01]  /*16c0*/  @!P5 IMAD.IADD R13, R13, 0x1, -R3 ;  /* 0x000000010d0dd824 */ /* 0x000fe200078e0a03 */
[----:B------:R-:W-:Y:S01]  /*16d0*/  ISETP.GT.U32.AND P2, PT, R3, R17, PT ;  /* 0x000000110300720c */ /* 0x000fe20003f44070 */
[----:B------:R-:W-:Y:S01]  /*16e0*/  IMAD.HI.U32 R18, R5, R22, RZ ;  /* 0x0000001605127227 */ /* 0x000fe200078e00ff */
[----:B------:R-:W-:-:S02]  /*16f0*/  ISETP.GE.AND P5, PT, R23, RZ, PT ;  /* 0x000000ff1700720c */ /* 0x000fc40003fa6270 */
[C---:B------:R-:W-:Y:S01]  /*1700*/  LOP3.LUT R23, R4.reuse, 0xc8, RZ, 0xfc, !PT ;  /* 0x000000c804177812 */ /* 0x040fe200078efcff */
[----:B------:R-:W-:Y:S01]  /*1710*/  @!P0 IMAD.MOV R13, RZ, RZ, -R13 ;  /* 0x000000ffff0d8224 */ /* 0x000fe200078e0a0d */
[----:B------:R-:W-:Y:S01]  /*1720*/  ISETP.GT.U32.AND P0, PT, R3, R16, PT ;  /* 0x000000100300720c */ /* 0x000fe20003f04070 */
[----:B------:R-:W-:Y:S01]  /*1730*/  IMAD.HI.U32 R20, R5, R26, RZ ;  /* 0x0000001a05147227 */ /* 0x000fe200078e00ff */
[----:B------:R-:W-:Y:S02]  /*1740*/  IABS R24, R23 ;  /* 0x0000001700187213 */ /* 0x000fe40000000000 */
[C---:B------:R-:W-:Y:S01]  /*1750*/  LOP3.LUT R51, R4.reuse, 0x68, RZ, 0xfc, !PT ;  /* 0x0000006804337812 */ /* 0x040fe200078efcff */
[--C-:B------:R-:W-:Y:S01]  /*1760*/  @!P6 IMAD.IADD R15, R15, 0x1, -R3.reuse ;  /* 0x000000010f0fe824 */ /* 0x100fe200078e0a03 */
[C---:B------:R-:W-:Y:S01]  /*1770*/  LOP3.LUT R53, R4.reuse, 0x64, RZ, 0xfc, !PT ;  /* 0x0000006404357812 */ /* 0x040fe200078efcff */
[----:B------:R-:W-:Y:S01]  /*1780*/  @!P2 IMAD.IADD R17, R17, 0x1, -R3 ;  /* 0x000000011111a824 */ /* 0x000fe200078e0a03 */
[----:B------:R-:W-:Y:S01]  /*1790*/  ISETP.GE.AND P2, PT, R25, RZ, PT ;  /* 0x000000ff1900720c */ /* 0x000fe20003f46270 */
[----:B------:R-:W-:Y:S01]  /*17a0*/  @!P3 IMAD.MOV R15, RZ, RZ, -R15 ;  /* 0x000000ffff0fb224 */ /* 0x000fe200078e0a0f */
[----:B------:R-:W-:Y:S01]  /*17b0*/  LOP3.LUT R25, R4, 0xbc, RZ, 0xfc, !PT ;  /* 0x000000bc04197812 */ /* 0x000fe200078efcff */
[----:B------:R-:W-:Y:S01]  /*17c0*/  IMAD.HI.U32 R19, R5, R24, RZ ;  /* 0x0000001805137227 */ /* 0x000fe200078e00ff */
[----:B------:R-:W-:-:S02]  /*17d0*/  ISETP.GT.U32.AND P3, PT, R3, R17, PT ;  /* 0x000000110300720c */ /* 0x000fc40003f64070 */
[----:B------:R-:W-:Y:S01]  /*17e0*/  LOP3.LUT R55, R4, 0x60, RZ, 0xfc, !PT ;  /* 0x0000006004377812 */ /* 0x000fe200078efcff */
[----:B------:R-:W-:Y:S01]  /*17f0*/  @!P0 IMAD.IADD R16, R16, 0x1, -R3 ;  /* 0x0000000110108824 */ /* 0x000fe200078e0a03 */
[----:B------:R-:W-:Y:S01]  /*1800*/  ISETP.GE.AND P0, PT, R23, RZ, PT ;  /* 0x000000ff1700720c */ /* 0x000fe20003f06270 */
[----:B------:R-:W-:Y:S01]  /*1810*/  IMAD.MOV R18, RZ, RZ, -R18 ;  /* 0x000000ffff127224 */ /* 0x000fe200078e0a12 */
[C---:B------:R-:W-:Y:S01]  /*1820*/  LOP3.LUT R23, R4.reuse, 0xc0, RZ, 0xfc, !PT ;  /* 0x000000c004177812 */ /* 0x040fe200078efcff */
[----:B------:R-:W-:Y:S01]  /*1830*/  IMAD.MOV R19, RZ, RZ, -R19 ;  /* 0x000000ffff137224 */ /* 0x000fe200078e0a13 */
[C---:B------:R-:W-:Y:S01]  /*1840*/  LOP3.LUT R57, R4.reuse, 0x5c, RZ, 0xfc, !PT ;  /* 0x0000005c04397812 */ /* 0x040fe200078efcff */
[----:B------:R-:W-:Y:S01]  /*1850*/  IMAD.MOV R20, RZ, RZ, -R20 ;  /* 0x000000ffff147224 */ /* 0x000fe200078e0a14 */
[----:B------:R-:W-:Y:S01]  /*1860*/  LOP3.LUT R61, R4, 0x20, RZ, 0xfc, !PT ;  /* 0x00000020043d7812 */ /* 0x000fe200078efcff */
[C---:B------:R-:W-:Y:S01]  /*1870*/  IMAD R18, R3.reuse, R18, R22 ;  /* 0x0000001203127224 */ /* 0x040fe200078e0216 */
[----:B------:R-:W-:Y:S01]  /*1880*/  IABS R22, R23 ;  /* 0x0000001700167213 */ /* 0x000fe20000000000 */
[C---:B------:R-:W-:Y:S01]  /*1890*/  IMAD R19, R3.reuse, R19, R24 ;  /* 0x0000001303137224 */ /* 0x040fe200078e0218 */
[----:B------:R-:W-:Y:S01]  /*18a0*/  IABS R52, R57 ;  /* 0x0000003900347213 */ /* 0x000fe20000000000 */
[C---:B------:R-:W-:Y:S01]  /*18b0*/  IMAD R20, R3.reuse, R20, R26 ;  /* 0x0000001403147224 */ /* 0x040fe200078e021a */
[----:B------:R-:W-:Y:S01]  /*18c0*/  ISETP.GT.U32.AND P6, PT, R3, R18, PT ;  /* 0x000000120300720c */ /* 0x000fe20003fc4070 */
[----:B------:R-:W-:Y:S01]  /*18d0*/  @!P4 IMAD.MOV R14, RZ, RZ, -R14 ;  /* 0x000000ffff0ec224 */ /* 0x000fe200078e0a0e */
[----:B------:R-:W-:Y:S01]  /*18e0*/  ISETP.GE.AND P4, PT, R21, RZ, PT ;  /* 0x000000ff1500720c */ /* 0x000fe20003f86270 */
[----:B------:R-:W-:Y:S01]  /*18f0*/  @!P5 IMAD.MOV R16, RZ, RZ, -R16 ;  /* 0x000000ffff10d224 */ /* 0x000fe200078e0a10 */
[----:B------:R-:W-:Y:S01]  /*1900*/  ISETP.GT.U32.AND P5, PT, R3, R19, PT ;  /* 0x000000130300720c */ /* 0x000fe20003fa4070 */
[----:B------:R-:W-:Y:S01]  /*1910*/  @!P3 IMAD.IADD R17, R17, 0x1, -R3 ;  /* 0x000000011111b824 */ /* 0x000fe200078e0a03 */
[----:B------:R-:W-:Y:S01]  /*1920*/  ISETP.GT.U32.AND P3, PT, R3, R20, PT ;  /* 0x000000140300720c */ /* 0x000fe20003f64070 */
[----:B------:R-:W-:Y:S01]  /*1930*/  IMAD.HI.U32 R21, R5, R22, RZ ;  /* 0x0000001605157227 */ /* 0x000fe200078e00ff */
[----:B------:R-:W-:-:S02]  /*1940*/  IABS R26, R25 ;  /* 0x00000019001a7213 */ /* 0x000fc40000000000 */
[----:B------:R-:W-:Y:S01]  /*1950*/  IABS R82, R61 ;  /* 0x0000003d00527213 */ /* 0x000fe20000000000 */
[----:B------:R-:W-:Y:S01]  /*1960*/  IMAD.MOV R21, RZ, RZ, -R21 ;  /* 0x000000ffff157224 */ /* 0x000fe200078e0a15 */
[----:B------:R-:W-:Y:S01]  /*1970*/  LOP3.LUT R59, R4, 0x24, RZ, 0xfc, !PT ;  /* 0x00000024043b7812 */ /* 0x000fe200078efcff */
[--C-:B------:R-:W-:Y:S01]  /*1980*/  @!P6 IMAD.IADD R18, R18, 0x1, -R3.reuse ;  /* 0x000000011212e824 */ /* 0x100fe200078e0a03 */
[----:B------:R-:W-:Y:S01]  /*1990*/  LOP3.LUT R63, R4, 0x1c, RZ, 0xfc, !PT ;  /* 0x0000001c043f7812 */ /* 0x000fe200078efcff */
[----:B------:R-:W-:Y:S01]  /*19a0*/  IMAD R21, R3, R21, R22 ;  /* 0x0000001503157224 */ /* 0x000fe200078e0216 */
[----:B------:R-:W-:Y:S01]  /*19b0*/  IABS R80, R59 ;  /* 0x0000003b00507213 */ /* 0x000fe20000000000 */
[--C-:B------:R-:W-:Y:S01]  /*19c0*/  @!P5 IMAD.IADD R19, R19, 0x1, -R3.reuse ;  /* 0x000000011313d824 */ /* 0x100fe200078e0a03 */
[C---:B------:R-:W-:Y:S01]  /*19d0*/  ISETP.GT.U32.AND P6, PT, R3.reuse, R18, PT ;  /* 0x000000120300720c */ /* 0x040fe20003fc4070 */
[----:B------:R-:W-:Y:S01]  /*19e0*/  @!P3 IMAD.IADD R20, R20, 0x1, -R3 ;  /* 0x000000011414b824 */ /* 0x000fe200078e0a03 */
[----:B------:R-:W-:Y:S01]  /*19f0*/  ISETP.GT.U32.AND P5, PT, R3, R21, PT ;  /* 0x000000150300720c */ /* 0x000fe20003fa4070 */
[----:B------:R-:W-:Y:S01]  /*1a00*/  IMAD.HI.U32 R24, R5, R30, RZ ;  /* 0x0000001e05187227 */ /* 0x000fe200078e00ff */
[----:B------:R-:W-:-:S02]  /*1a10*/  IABS R84, R63 ;  /* 0x0000003f00547213 */ /* 0x000fc40000000000 */
[C---:B------:R-:W-:Y:S01]  /*1a20*/  ISETP.GT.U32.AND P3, PT, R3.reuse, R20, PT ;  /* 0x000000140300720c */ /* 0x040fe20003f64070 */
[----:B------:R-:W-:Y:S01]  /*1a30*/  @!P1 IMAD.MOV R17, RZ, RZ, -R17 ;  /* 0x000000ffff119224 */ /* 0x000fe200078e0a11 */
[----:B------:R-:W-:Y:S01]  /*1a40*/  ISETP.GT.U32.AND P1, PT, R3, R19, PT ;  /* 0x000000130300720c */ /* 0x000fe20003f24070 */
[----:B------:R-:W-:Y:S01]  /*1a50*/  IMAD.MOV R24, RZ, RZ, -R24 ;  /* 0x000000ffff187224 */ /* 0x000fe200078e0a18 */
[C---:B------:R-:W-:Y:S01]  /*1a60*/  LOP3.LUT R65, R4.reuse, 0x18, RZ, 0xfc, !PT ;  /* 0x0000001804417812 */ /* 0x040fe200078efcff */
[----:B------:R-:W-:Y:S01]  /*1a70*/  IMAD.HI.U32 R22, R5, R26, RZ ;  /* 0x0000001a05167227 */ /* 0x000fe200078e00ff */
[----:B------:R-:W-:Y:S02]  /*1a80*/  LOP3.LUT R67, R4, 0x14, RZ, 0xfc, !PT ;  /* 0x0000001404437812 */ /* 0x000fe400078efcff */
[----:B------:R-:W-:Y:S01]  /*1a90*/  IABS R86, R65 ;  /* 0x0000004100567213 */ /* 0x000fe20000000000 */
[--C-:B------:R-:W-:Y:S01]  /*1aa0*/  @!P5 IMAD.IADD R21, R21, 0x1, -R3.reuse ;  /* 0x000000011515d824 */ /* 0x100fe200078e0a03 */
[----:B------:R-:W-:Y:S01]  /*1ab0*/  IABS R88, R67 ;  /* 0x0000004300587213 */ /* 0x000fe20000000000 */
[C---:B------:R-:W-:Y:S01]  /*1ac0*/  IMAD R24, R3.reuse, R24, R30 ;  /* 0x0000001803187224 */ /* 0x040fe200078e021e */
[----:B------:R-:W-:Y:S01]  /*1ad0*/  IABS R30, R33 ;  /* 0x00000021001e7213 */ /* 0x000fe20000000000 */
[--C-:B------:R-:W-:Y:S01]  /*1ae0*/  @!P3 IMAD.IADD R20, R20, 0x1, -R3.reuse ;  /* 0x000000011414b824 */ /* 0x100fe200078e0a03 */
[C---:B------:R-:W-:Y:S01]  /*1af0*/  ISETP.GT.U32.AND P5, PT, R3.reuse, R21, PT ;  /* 0x000000150300720c */ /* 0x040fe20003fa4070 */
[----:B------:R-:W-:Y:S01]  /*1b00*/  IMAD.MOV R22, RZ, RZ, -R22 ;  /* 0x000000ffff167224 */ /* 0x000fe200078e0a16 */
[----:B------:R-:W-:Y:S01]  /*1b10*/  LOP3.LUT R69, R4, 0x8, RZ, 0xfc, !PT ;  /* 0x0000000804457812 */ /* 0x000fe200078efcff */
[----:B------:R-:W-:Y:S01]  /*1b20*/  @!P2 IMAD.MOV R20, RZ, RZ, -R20 ;  /* 0x000000ffff14a224 */ /* 0x000fe200078e0a14 */
[C---:B------:R-:W-:Y:S01]  /*1b30*/  ISETP.GT.U32.AND P2, PT, R3.reuse, R24, PT ;  /* 0x000000180300720c */ /* 0x040fe20003f44070 */
[----:B------:R-:W-:Y:S01]  /*1b40*/  IMAD R22, R3, R22, R26 ;  /* 0x0000001603167224 */ /* 0x000fe200078e021a */
[----:B------:R-:W-:Y:S01]  /*1b50*/  IABS R26, R31 ;  /* 0x0000001f001a7213 */ /* 0x000fe20000000000 */
[--C-:B------:R-:W-:Y:S01]  /*1b60*/  @!P6 IMAD.IADD R18, R18, 0x1, -R3.reuse ;  /* 0x000000011212e824 */ /* 0x100fe200078e0a03 */
[----:B------:R-:W-:Y:S01]  /*1b70*/  ISETP.GE.AND P6, PT, R23, RZ, PT ;  /* 0x000000ff1700720c */ /* 0x000fe20003fc6270 */
[----:B------:R-:W-:Y:S01]  /*1b80*/  @!P1 IMAD.IADD R19, R19, 0x1, -R3 ;  /* 0x0000000113139824 */ /* 0x000fe200078e0a03 */
[----:B------:R-:W-:Y:S01]  /*1b90*/  ISETP.GT.U32.AND P1, PT, R3, R22, PT ;  /* 0x000000160300720c */ /* 0x000fe20003f24070 */
[----:B------:R-:W-:Y:S01]  /*1ba0*/  IMAD.HI.U32 R23, R5, R28, RZ ;  /* 0x0000001c05177227 */ /* 0x000fe200078e00ff */
[----:B------:R-:W-:-:S02]  /*1bb0*/  LOP3.LUT R71, R4, 0x4, RZ, 0xfc, !PT ;  /* 0x0000000404477812 */ /* 0x000fc400078efcff */
[----:B------:R-:W-:Y:S01]  /*1bc0*/  IABS R94, R69 ;  /* 0x00000045005e7213 */ /* 0x000fe20000000000 */
[----:B------:R-:W-:Y:S01]  /*1bd0*/  @!P4 IMAD.MOV R18, RZ, RZ, -R18 ;  /* 0x000000ffff12c224 */ /* 0x000fe200078e0a12 */
[----:B------:R-:W-:Y:S01]  /*1be0*/  ISETP.GE.AND P4, PT, R25, RZ, PT ;  /* 0x000000ff1900720c */ /* 0x000fe20003f86270 */
[----:B------:R-:W-:Y:S01]  /*1bf0*/  @!P5 IMAD.IADD R21, R21, 0x1, -R3 ;  /* 0x000000011515d824 */ /* 0x000fe200078e0a03 */
[----:B------:R-:W-:Y:S01]  /*1c00*/  ISETP.GE.AND P5, PT, R29, RZ, PT ;  /* 0x000000ff1d00720c */ /* 0x000fe20003fa6270 */
[----:B------:R-:W-:Y:S01]  /*1c10*/  IMAD.MOV R23, RZ, RZ, -R23 ;  /* 0x000000ffff177224 */ /* 0x000fe200078e0a17 */
[----:B------:R-:W-:Y:S01]  /*1c20*/  LOP3.LUT R29, R4, 0xac, RZ, 0xfc, !PT ;  /* 0x000000ac041d7812 */ /* 0x000fe200078efcff */
[----:B------:R-:W-:Y:S01]  /*1c30*/  IMAD.HI.U32 R25, R5, R26, RZ ;  /* 0x0000001a05197227 */ /* 0x000fe200078e00ff */
[----:B------:R-:W-:Y:S02]  /*1c40*/  IABS R96, R71 ;  /* 0x0000004700607213 */ /* 0x000fe40000000000 */
[----:B------:R-:W-:Y:S01]  /*1c50*/  IABS R98, R4 ;  /* 0x0000000400627213 */ /* 0x000fe20000000000 */
[C---:B------:R-:W-:Y:S01]  /*1c60*/  IMAD R23, R3.reuse, R23, R28 ;  /* 0x0000001703177224 */ /* 0x040fe200078e021c */
[----:B------:R-:W-:Y:S01]  /*1c70*/  IABS R28, R29 ;  /* 0x0000001d001c7213 */ /* 0x000fe20000000000 */
[----:B------:R-:W-:Y:S01]  /*1c80*/  @!P2 IMAD.IADD R24, R24, 0x1, -R3 ;  /* 0x000000011818a824 */ /* 0x000fe200078e0a03 */
[----:B------:R-:W-:Y:S01]  /*1c90*/  SHF.R.S32.HI R167, RZ, 0x6, R167 ;  /* 0x00000006ffa77819 */ /* 0x000fe200000114a7 */
[----:B------:R-:W-:Y:S01]  /*1ca0*/  IMAD.MOV R25, RZ, RZ, -R25 ;  /* 0x000000ffff197224 */ /* 0x000fe200078e0a19 */
[C---:B------:R-:W-:Y:S01]  /*1cb0*/  ISETP.GT.U32.AND P3, PT, R3.reuse, R23, PT ;  /* 0x000000170300720c */ /* 0x040fe20003f64070 */
[----:B------:R-:W-:Y:S01]  /*1cc0*/  @!P1 IMAD.IADD R22, R22, 0x1, -R3 ;  /* 0x0000000116169824 */ /* 0x000fe200078e0a03 */
[C---:B------:R-:W-:Y:S01]  /*1cd0*/  ISETP.GT.U32.AND P2, PT, R3.reuse, R24, PT ;  /* 0x000000180300720c */ /* 0x040fe20003f44070 */
[----:B------:R-:W-:-:S02]  /*1ce0*/  IMAD R25, R3, R25, R26 ;  /* 0x0000001903197224 */ /* 0x000fc400078e021a */
[----:B------:R-:W-:Y:S01]  /*1cf0*/  IMAD.HI.U32 R26, R5, R28, RZ ;  /* 0x0000001c051a7227 */ /* 0x000fe200078e00ff */
[----:B------:R-:W-:-:S03]  /*1d00*/  ISETP.GT.U32.AND P1, PT, R3, R22, PT ;  /* 0x000000160300720c */ /* 0x000fc60003f24070 */
[----:B------:R-:W-:Y:S01]  /*1d10*/  @!P6 IMAD.MOV R21, RZ, RZ, -R21 ;  /* 0x000000ffff15e224 */ /* 0x000fe200078e0a15 */
[----:B------:R-:W-:Y:S01]  /*1d20*/  ISETP.GT.U32.AND P6, PT, R3, R25, PT ;  /* 0x000000190300720c */ /* 0x000fe20003fc4070 */
[----:B------:R-:W-:Y:S02]  /*1d30*/  IMAD.MOV R26, RZ, RZ, -R26 ;  /* 0x000000ffff1a7224 */ /* 0x000fe400078e0a1a */
[----:B------:R-:W-:Y:S01]  /*1d40*/  @!P0 IMAD.MOV R19, RZ, RZ, -R19 ;  /* 0x000000ffff138224 */ /* 0x000fe200078e0a13 */
[----:B------:R-:W-:Y:S01]  /*1d50*/  ISETP.GE.AND P0, PT, R27, RZ, PT ;  /* 0x000000ff1b00720c */ /* 0x000fe20003f06270 */
[----:B------:R-:W-:Y:S02]  /*1d60*/  IMAD R26, R3, R26, R28 ;  /* 0x0000001a031a7224 */ /* 0x000fe400078e021c */
[----:B------:R-:W-:-:S04]  /*1d70*/  IMAD.HI.U32 R27, R5, R30, RZ ;  /* 0x0000001e051b7227 */ /* 0x000fc800078e00ff */
[----:B------:R-:W-:Y:S01]  /*1d80*/  @!P2 IMAD.IADD R24, R24, 0x1, -R3 ;  /* 0x000000011818a824 */ /* 0x000fe200078e0a03 */
[----:B------:R-:W-:Y:S01]  /*1d90*/  ISETP.GT.U32.AND P2, PT, R3, R26, PT ;  /* 0x0000001a0300720c */ /* 0x000fe20003f44070 */
[----:B------:R-:W-:Y:S02]  /*1da0*/  IMAD.MOV R27, RZ, RZ, -R27 ;  /* 0x000000ffff1b7224 */ /* 0x000fe400078e0a1b */
[--C-:B------:R-:W-:Y:S01]  /*1db0*/  @!P1 IMAD.IADD R22, R22, 0x1, -R3.reuse ;  /* 0x0000000116169824 */ /* 0x100fe200078e0a03 */
[----:B------:R-:W-:Y:S01]  /*1dc0*/  ISETP.GE.AND P1, PT, R31, RZ, PT ;  /* 0x000000ff1f00720c */ /* 0x000fe20003f26270 */
[--C-:B------:R-:W-:Y:S01]  /*1dd0*/  @!P6 IMAD.IADD R25, R25, 0x1, -R3.reuse ;  /* 0x000000011919e824 */ /* 0x100fe200078e0a03 */
[C---:B------:R-:W-:Y:S01]  /*1de0*/  LOP3.LUT R31, R4.reuse, 0xa4, RZ, 0xfc, !PT ;  /* 0x000000a4041f7812 */ /* 0x040fe200078efcff */
[C---:B------:R-:W-:Y:S01]  /*1df0*/  IMAD R27, R3.reuse, R27, R30 ;  /* 0x0000001b031b7224 */ /* 0x040fe200078e021e */
[----:B------:R-:W-:Y:S01]  /*1e00*/  LOP3.LUT R30, R4, 0x9c, RZ, 0xfc, !PT ;  /* 0x0000009c041e7812 */ /* 0x000fe200078efcff */
[----:B------:R-:W-:Y:S01]  /*1e10*/  @!P4 IMAD.MOV R22, RZ, RZ, -R22 ;  /* 0x000000ffff16c224 */ /* 0x000fe200078e0a16 */
[----:B------:R-:W-:Y:S01]  /*1e20*/  IABS R32, R31 ;  /* 0x0000001f00207213 */ /* 0x000fe20000000000 */
[----:B------:R-:W-:Y:S01]  /*1e30*/  @!P5 IMAD.MOV R24, RZ, RZ, -R24 ;  /* 0x000000ffff18d224 */ /* 0x000fe200078e0a18 */
[----:B------:R-:W-:Y:S01]  /*1e40*/  ISETP.GT.U32.AND P4, PT, R3, R25, PT ;  /* 0x000000190300720c */ /* 0x000fe20003f84070 */
[--C-:B------:R-:W-:Y:S01]  /*1e50*/  @!P3 IMAD.IADD R23, R23, 0x1, -R3.reuse ;  /* 0x000000011717b824 */ /* 0x100fe200078e0a03 */
[----:B------:R-:W-:Y:S01]  /*1e60*/  ISETP.GT.U32.AND P5, PT, R3, R27, PT ;  /* 0x0000001b0300720c */ /* 0x000fe20003fa4070 */
[----:B------:R-:W-:Y:S01]  /*1e70*/  @!P2 IMAD.IADD R26, R26, 0x1, -R3 ;  /* 0x000000011a1aa824 */ /* 0x000fe200078e0a03 */
[----:B------:R-:W-:Y:S01]  /*1e80*/  IABS R34, R30 ;  /* 0x0000001e00227213 */ /* 0x000fe20000000000 */
[----:B------:R-:W-:Y:S01]  /*1e90*/  IMAD.HI.U32 R28, R5, R32, RZ ;  /* 0x00000020051c7227 */ /* 0x000fe200078e00ff */
[----:B------:R-:W-:-:S02]  /*1ea0*/  ISETP.GT.U32.AND P3, PT, R3, R23, PT ;  /* 0x000000170300720c */ /* 0x000fc40003f64070 */
[----:B------:R-:W-:Y:S01]  /*1eb0*/  ISETP.GT.U32.AND P2, PT, R3, R26, PT ;  /* 0x0000001a0300720c */ /* 0x000fe20003f44070 */
[----:B------:R-:W-:Y:S01]  /*1ec0*/  IMAD.MOV R28, RZ, RZ, -R28 ;  /* 0x000000ffff1c7224 */ /* 0x000fe200078e0a1c */
[----:B------:R-:W-:Y:S01]  /*1ed0*/  ISETP.GE.AND P6, PT, R33, RZ, PT ;  /* 0x000000ff2100720c */ /* 0x000fe20003fc6270 */
[----:B------:R-:W-:Y:S01]  /*1ee0*/  IMAD R2, R2, UR4, RZ ;  /* 0x0000000402027c24 */ /* 0x000fe2000f8e02ff */
[----:B------:R-:W-:Y:S01]  /*1ef0*/  ULDC UR4, c[0x0][0x240] ;  /* 0x0000900000047ab9 */ /* 0x000fe20000000800 */
[--C-:B------:R-:W-:Y:S02]  /*1f00*/  @!P4 IMAD.IADD R25, R25, 0x1, -R3.reuse ;  /* 0x000000011919c824 */ /* 0x100fe400078e0a03 */
[----:B------:R-:W-:Y:S02]  /*1f10*/  IMAD R28, R3, R28, R32 ;  /* 0x0000001c031c7224 */ /* 0x000fe400078e0220 */
[----:B------:R-:W-:Y:S02]  /*1f20*/  @!P5 IMAD.IADD R27, R27, 0x1, -R3 ;  /* 0x000000011b1bd824 */ /* 0x000fe400078e0a03 */
[----:B------:R-:W-:Y:S01]  /*1f30*/  @!P1 IMAD.MOV R25, RZ, RZ, -R25 ;  /* 0x000000ffff199224 */ /* 0x000fe200078e0a19 */
[----:B------:R-:W-:Y:S01]  /*1f40*/  ISETP.GT.U32.AND P1, PT, R3, R28, PT ;  /* 0x0000001c0300720c */ /* 0x000fe20003f24070 */
[--C-:B------:R-:W-:Y:S01]  /*1f50*/  @!P3 IMAD.IADD R23, R23, 0x1, -R3.reuse ;  /* 0x000000011717b824 */ /* 0x100fe200078e0a03 */
[----:B------:R-:W-:Y:S01]  /*1f60*/  ISETP.GT.U32.AND P5, PT, R3, R27, PT ;  /* 0x0000001b0300720c */ /* 0x000fe20003fa4070 */
[----:B------:R-:W-:Y:S01]  /*1f70*/  @!P2 IMAD.IADD R26, R26, 0x1, -R3 ;  /* 0x000000011a1aa824 */ /* 0x000fe200078e0a03 */
[----:B------:R-:W-:Y:S01]  /*1f80*/  ISETP.GE.AND P3, PT, R29, RZ, PT ;  /* 0x000000ff1d00720c */ /* 0x000fe20003f66270 */
[----:B------:R-:W-:Y:S01]  /*1f90*/  @!P0 IMAD.MOV R23, RZ, RZ, -R23 ;  /* 0x000000ffff178224 */ /* 0x000fe200078e0a17 */
[----:B------:R-:W-:Y:S01]  /*1fa0*/  ISETP.GE.AND P2, PT, R30, RZ, PT ;  /* 0x000000ff1e00720c */ /* 0x000fe20003f46270 */
[----:B------:R-:W-:Y:S01]  /*1fb0*/  IMAD.HI.U32 R30, R5, R34, RZ ;  /* 0x00000022051e7227 */ /* 0x000fe200078e00ff */
[----:B------:R-:W-:-:S02]  /*1fc0*/  LOP3.LUT R29, R4, 0xa0, RZ, 0xfc, !PT ;  /* 0x000000a0041d7812 */ /* 0x000fc400078efcff */
[----:B------:R-:W-:Y:S01]  /*1fd0*/  ISETP.GE.AND P0, PT, R31, RZ, PT ;  /* 0x000000ff1f00720c */ /* 0x000fe20003f06270 */
[----:B------:R-:W-:Y:S01]  /*1fe0*/  IMAD.MOV R30, RZ, RZ, -R30 ;  /* 0x000000ffff1e7224 */ /* 0x000fe200078e0a1e */
[----:B------:R-:W-:Y:S01]  /*1ff0*/  ISETP.GE.AND P4, PT, R29, RZ, PT ;  /* 0x000000ff1d00720c */ /* 0x000fe20003f86270 */
[--C-:B------:R-:W-:Y:S01]  /*2000*/  @!P1 IMAD.IADD R28, R28, 0x1, -R3.reuse ;  /* 0x000000011c1c9824 */ /* 0x100fe200078e0a03 */
[----:B------:R-:W-:Y:S01]  /*2010*/  IABS R29, R29 ;  /* 0x0000001d001d7213 */ /* 0x000fe20000000000 */
[----:B------:R-:W-:Y:S01]  /*2020*/  @!P5 IMAD.IADD R27, R27, 0x1, -R3 ;  /* 0x000000011b1bd824 */ /* 0x000fe200078e0a03 */
[----:B------:R-:W-:Y:S01]  /*2030*/  LOP3.LUT R31, R4, 0x98, RZ, 0xfc, !PT ;  /* 0x00000098041f7812 */ /* 0x000fe200078efcff */
[C---:B------:R-:W-:Y:S01]  /*2040*/  IMAD R30, R3.reuse, R30, R34 ;  /* 0x0000001e031e7224 */ /* 0x040fe200078e0222 */
[----:B------:R-:W-:Y:S01]  /*2050*/  ISETP.GT.U32.AND P1, PT, R3, R28, PT ;  /* 0x0000001c0300720c */ /* 0x000fe20003f24070 */
[----:B------:R-:W-:Y:S01]  /*2060*/  IMAD.MOV.U32 R32, RZ, RZ, R29 ;  /* 0x000000ffff207224 */ /* 0x000fe200078e001d */
[----:B------:R-:W-:Y:S01]  /*2070*/  IABS R36, R31 ;  /* 0x0000001f00247213 */ /* 0x000fe20000000000 */
[----:B------:R-:W-:Y:S01]  /*2080*/  @!P3 IMAD.MOV R26, RZ, RZ, -R26 ;  /* 0x000000ffff1ab224 */ /* 0x000fe200078e0a1a */
[----:B------:R-:W-:Y:S01]  /*2090*/  ISETP.GE.AND P3, PT, R31, RZ, PT ;  /* 0x000000ff1f00720c */ /* 0x000fe20003f66270 */
[----:B------:R-:W-:Y:S01]  /*20a0*/  @!P6 IMAD.MOV R27, RZ, RZ, -R27 ;  /* 0x000000ffff1be224 */ /* 0x000fe200078e0a1b */
[----:B------:R-:W-:Y:S01]  /*20b0*/  ISETP.GT.U32.AND P6, PT, R3, R30, PT ;  /* 0x0000001e0300720c */ /* 0x000fe20003fc4070 */
[----:B------:R-:W-:Y:S01]  /*20c0*/  IMAD.HI.U32 R29, R5, R32, RZ ;  /* 0x00000020051d7227 */ /* 0x000fe200078e00ff */
[----:B------:R-:W-:-:S03]  /*20d0*/  IABS R34, R35 ;  /* 0x0000002300227213 */ /* 0x000fc60000000000 */
[----:B------:R-:W-:-:S04]  /*20e0*/  IMAD.HI.U32 R31, R5, R36, RZ ;  /* 0x00000024051f7227 */ /* 0x000fc800078e00ff */
[----:B------:R-:W-:Y:S02]  /*20f0*/  IMAD.MOV R29, RZ, RZ, -R29 ;  /* 0x000000ffff1d7224 */ /* 0x000fe400078e0a1d */
[----:B------:R-:W-:Y:S02]  /*2100*/  IMAD.MOV R31, RZ, RZ, -R31 ;  /* 0x000000ffff1f7224 */ /* 0x000fe400078e0a1f */
[C---:B------:R-:W-:Y:S02]  /*2110*/  IMAD R29, R3.reuse, R29, R32 ;  /* 0x0000001d031d7224 */ /* 0x040fe400078e0220 */
[C---:B------:R-:W-:Y:S01]  /*2120*/  IMAD R31, R3.reuse, R31, R36 ;  /* 0x0000001f031f7224 */ /* 0x040fe200078e0224 */
[----:B------:R-:W-:Y:S01]  /*2130*/  IABS R36, R37 ;  /* 0x0000002500247213 */ /* 0x000fe20000000000 */
[--C-:B------:R-:W-:Y:S01]  /*2140*/  @!P1 IMAD.IADD R28, R28, 0x1, -R3.reuse ;  /* 0x000000011c1c9824 */ /* 0x100fe200078e0a03 */
[C---:B------:R-:W-:Y:S01]  /*2150*/  ISETP.GT.U32.AND P5, PT, R3.reuse, R29, PT ;  /* 0x0000001d0300720c */ /* 0x040fe20003fa4070 */
[----:B------:R-:W-:Y:S01]  /*2160*/  @!P6 IMAD.IADD R30, R30, 0x1, -R3 ;  /* 0x000000011e1ee824 */ /* 0x000fe200078e0a03 */
[----:B------:R-:W-:Y:S01]  /*2170*/  ISETP.GT.U32.AND P1, PT, R3, R31, PT ;  /* 0x0000001f0300720c */ /* 0x000fe20003f24070 */
[----:B------:R-:W-:-:S03]  /*2180*/  IMAD.HI.U32 R32, R5, R34, RZ ;  /* 0x0000002205207227 */ /* 0x000fc600078e00ff */
[----:B------:R-:W-:Y:S01]  /*2190*/  ISETP.GT.U32.AND P6, PT, R3, R30, PT ;  /* 0x0000001e0300720c */ /* 0x000fe20003fc4070 */
[----:B------:R-:W-:Y:S02]  /*21a0*/  IMAD.MOV R32, RZ, RZ, -R32 ;  /* 0x000000ffff207224 */ /* 0x000fe400078e0a20 */
[----:B------:R-:W-:-:S04]  /*21b0*/  IMAD.HI.U32 R33, R5, R36, RZ ;  /* 0x0000002405217227 */ /* 0x000fc800078e00ff */
[--C-:B------:R-:W-:Y:S02]  /*21c0*/  @!P5 IMAD.IADD R29, R29, 0x1, -R3.reuse ;  /* 0x000000011d1dd824 */ /* 0x100fe400078e0a03 */
[--C-:B------:R-:W-:Y:S02]  /*21d0*/  @!P1 IMAD.IADD R31, R31, 0x1, -R3.reuse ;  /* 0x000000011f1f9824 */ /* 0x100fe400078e0a03 */
[C---:B------:R-:W-:Y:S01]  /*21e0*/  IMAD R32, R3.reuse, R32, R34 ;  /* 0x0000002003207224 */ /* 0x040fe200078e0222 */
[C---:B------:R-:W-:Y:S01]  /*21f0*/  ISETP.GT.U32.AND P5, PT, R3.reuse, R29, PT ;  /* 0x0000001d0300720c */ /* 0x040fe20003fa4070 */
[----:B------:R-:W-:Y:S01]  /*2200*/  @!P6 IMAD.IADD R30, R30, 0x1, -R3 ;  /* 0x000000011e1ee824 */ /* 0x000fe200078e0a03 */
[C---:B------:R-:W-:Y:S01]  /*2210*/  ISETP.GT.U32.AND P1, PT, R3.reuse, R31, PT ;  /* 0x0000001f0300720c */ /* 0x040fe20003f24070 */
[----:B------:R-:W-:Y:S01]  /*2220*/  @!P0 IMAD.MOV R28, RZ, RZ, -R28 ;  /* 0x000000ffff1c8224 */ /* 0x000fe200078e0a1c */
[----:B------:R-:W-:Y:S01]  /*2230*/  ISETP.GT.U32.AND P6, PT, R3, R32, PT ;  /* 0x000000200300720c */ /* 0x000fe20003fc4070 */
[----:B------:R-:W-:Y:S01]  /*2240*/  IMAD.MOV R33, RZ, RZ, -R33 ;  /* 0x000000ffff217224 */ /* 0x000fe200078e0a21 */
[----:B------:R-:W-:Y:S01]  /*2250*/  ISETP.GE.AND P0, PT, R35, RZ, PT ;  /* 0x000000ff2300720c */ /* 0x000fe20003f06270 */
[----:B------:R-:W-:Y:S01]  /*2260*/  IMAD.HI.U32 R34, R5, R38, RZ ;  /* 0x0000002605227227 */ /* 0x000fe200078e00ff */
[----:B------:R-:W-:-:S03]  /*2270*/  LOP3.LUT R35, R4, 0x88, RZ, 0xfc, !PT ;  /* 0x0000008804237812 */ /* 0x000fc600078efcff */
[----:B------:R-:W-:Y:S01]  /*2280*/  IMAD R33, R3, R33, R36 ;  /* 0x0000002103217224 */ /* 0x000fe200078e0224 */
[----:B------:R-:W-:Y:S01]  /*2290*/  IABS R36, R35 ;  /* 0x0000002300247213 */ /* 0x000fe20000000000 */
[--C-:B------:R-:W-:Y:S01]  /*22a0*/  @!P5 IMAD.IADD R29, R29, 0x1, -R3.reuse ;  /* 0x000000011d1dd824 */ /* 0x100fe200078e0a03 */
[----:B------:R-:W-:Y:S01]  /*22b0*/  ISETP.GE.AND P5, PT, R37, RZ, PT ;  /* 0x000000ff2500720c */ /* 0x000fe20003fa6270 */
[--C-:B------:R-:W-:Y:S01]  /*22c0*/  @!P1 IMAD.IADD R31, R31, 0x1, -R3.reuse ;  /* 0x000000011f1f9824 */ /* 0x100fe200078e0a03 */
[----:B------:R-:W-:Y:S01]  /*22d0*/  LOP3.LUT R37, R4, 0x84, RZ, 0xfc, !PT ;  /* 0x0000008404257812 */ /* 0x000fe200078efcff */
[----:B------:R-:W-:Y:S01]  /*22e0*/  @!P6 IMAD.IADD R32, R32, 0x1, -R3 ;  /* 0x000000012020e824 */ /* 0x000fe200078e0a03 */
[----:B------:R-:W-:Y:S01]  /*22f0*/  ISETP.GE.AND P6, PT, R35, RZ, PT ;  /* 0x000000ff2300720c */ /* 0x000fe20003fc6270 */
[----:B------:R-:W-:Y:S01]  /*2300*/  @!P4 IMAD.MOV R29, RZ, RZ, -R29 ;  /* 0x000000ffff1dc224 */ /* 0x000fe200078e0a1d */
[C---:B------:R-:W-:Y:S01]  /*2310*/  ISETP.GT.U32.AND P4, PT, R3.reuse, R33, PT ;  /* 0x000000210300720c */ /* 0x040fe20003f84070 */
[----:B------:R-:W-:Y:S01]  /*2320*/  @!P3 IMAD.MOV R31, RZ, RZ, -R31 ;  /* 0x000000ffff1fb224 */ /* 0x000fe200078e0a1f */
[----:B------:R-:W-:Y:S01]  /*2330*/  ISETP.GT.U32.AND P3, PT, R3, R32, PT ;  /* 0x000000200300720c */ /* 0x000fe20003f64070 */
[----:B------:R-:W-:Y:S01]  /*2340*/  IMAD.HI.U32 R35, R5, R36, RZ ;  /* 0x0000002405237227 */ /* 0x000fe200078e00ff */
[----:B------:R-:W-:-:S03]  /*2350*/  IABS R40, R37 ;  /* 0x0000002500287213 */ /* 0x000fc60000000000 */
[----:B------:R-:W-:Y:S02]  /*2360*/  IMAD.MOV R35, RZ, RZ, -R35 ;  /* 0x000000ffff237224 */ /* 0x000fe400078e0a23 */
[----:B------:R-:W-:Y:S02]  /*2370*/  IMAD.MOV R34, RZ, RZ, -R34 ;  /* 0x000000ffff227224 */ /* 0x000fe400078e0a22 */
[----:B------:R-:W-:Y:S02]  /*2380*/  IMAD R35, R3, R35, R36 ;  /* 0x0000002303237224 */ /* 0x000fe400078e0224 */
[--C-:B------:R-:W-:Y:S02]  /*2390*/  @!P4 IMAD.IADD R33, R33, 0x1, -R3.reuse ;  /* 0x000000012121c824 */ /* 0x100fe400078e0a03 */
[----:B------:R-:W-:Y:S01]  /*23a0*/  @!P3 IMAD.IADD R32, R32, 0x1, -R3 ;  /* 0x000000012020b824 */ /* 0x000fe200078e0a03 */
[C---:B------:R-:W-:Y:S01]  /*23b0*/  ISETP.GT.U32.AND P3, PT, R3.reuse, R35, PT ;  /* 0x000000230300720c */ /* 0x040fe20003f64070 */
[C---:B------:R-:W-:Y:S01]  /*23c0*/  IMAD R34, R3.reuse, R34, R38 ;  /* 0x0000002203227224 */ /* 0x040fe200078e0226 */
[----:B------:R-:W-:Y:S01]  /*23d0*/  ISETP.GT.U32.AND P4, PT, R3, R33, PT ;  /* 0x000000210300720c */ /* 0x000fe20003f84070 */
[----:B------:R-:W-:Y:S01]  /*23e0*/  @!P2 IMAD.MOV R30, RZ, RZ, -R30 ;  /* 0x000000ffff1ea224 */ /* 0x000fe200078e0a1e */
[----:B------:R-:W-:Y:S01]  /*23f0*/  ISETP.GE.AND P2, PT, R39, RZ, PT ;  /* 0x000000ff2700720c */ /* 0x000fe20003f46270 */
[----:B------:R-:W-:Y:S01]  /*2400*/  @!P0 IMAD.MOV R32, RZ, RZ, -R32 ;  /* 0x000000ffff208224 */ /* 0x000fe200078e0a20 */
[----:B------:R-:W-:Y:S01]  /*2410*/  ISETP.GT.U32.AND P1, PT, R3, R34, PT ;  /* 0x000000220300720c */ /* 0x000fe20003f24070 */
[----:B------:R-:W-:Y:S01]  /*2420*/  IMAD.HI.U32 R38, R5, R44, RZ ;  /* 0x0000002c05267227 */ /* 0x000fe200078e00ff */
[----:B------:R-:W-:-:S03]  /*2430*/  LOP3.LUT R39, R4, 0x80, RZ, 0xfc, !PT ;  /* 0x0000008004277812 */ /* 0x000fc600078efcff */
[----:B------:R-:W-:Y:S01]  /*2440*/  IMAD.MOV R38, RZ, RZ, -R38 ;  /* 0x000000ffff267224 */ /* 0x000fe200078e0a26 */
[----:B------:R-:W-:Y:S01]  /*2450*/  IABS R42, R39 ;  /* 0x00000027002a7213 */ /* 0x000fe20000000000 */
[--C-:B------:R-:W-:Y:S01]  /*2460*/  @!P3 IMAD.IADD R35, R35, 0x1, -R3.reuse ;  /* 0x000000012323b824 */ /* 0x100fe200078e0a03 */
[----:B------:R-:W-:Y:S01]  /*2470*/  ISETP.GE.AND P3, PT, R43, RZ, PT ;  /* 0x000000ff2b00720c */ /* 0x000fe20003f66270 */
[----:B------:R-:W-:Y:S01]  /*2480*/  @!P4 IMAD.IADD R33, R33, 0x1, -R3 ;  /* 0x000000012121c824 */ /* 0x000fe200078e0a03 */
[----:B------:R-:W-:Y:S01]  /*2490*/  ISETP.GE.AND P4, PT, R37, RZ, PT ;  /* 0x000000ff2500720c */ /* 0x000fe20003f86270 */
[----:B------:R-:W-:Y:S01]  /*24a0*/  IMAD.HI.U32 R37, R5, R42, RZ ;  /* 0x0000002a05257227 */ /* 0x000fe200078e00ff */
[----:B------:R-:W-:-:S03]  /*24b0*/  ISETP.GT.U32.AND P0, PT, R3, R35, PT ;  /* 0x000000230300720c */ /* 0x000fc60003f04070 */
[----:B------:R-:W-:Y:S02]  /*24c0*/  @!P1 IMAD.IADD R34, R34, 0x1, -R3 ;  /* 0x0000000122229824 */ /* 0x000fe400078e0a03 */
[----:B------:R-:W-:Y:S02]  /*24d0*/  IMAD.MOV R37, RZ, RZ, -R37 ;  /* 0x000000ffff257224 */ /* 0x000fe400078e0a25 */
[----:B------:R-:W-:Y:S01]  /*24e0*/  IMAD.HI.U32 R36, R5, R40, RZ ;  /* 0x0000002805247227 */ /* 0x000fe200078e00ff */
[----:B------:R-:W-:-:S03]  /*24f0*/  ISETP.GT.U32.AND P1, PT, R3, R34, PT ;  /* 0x000000220300720c */ /* 0x000fc60003f24070 */
[----:B------:R-:W-:Y:S02]  /*2500*/  IMAD R37, R3, R37, R42 ;  /* 0x0000002503257224 */ /* 0x000fe400078e022a */
[----:B------:R-:W-:Y:S02]  /*2510*/  @!P0 IMAD.IADD R35, R35, 0x1, -R3 ;  /* 0x0000000123238824 */ /* 0x000fe400078e0a03 */
[C---:B------:R-:W-:Y:S01]  /*2520*/  IMAD R38, R3.reuse, R38, R44 ;  /* 0x0000002603267224 */ /* 0x040fe200078e022c */
[C---:B------:R-:W-:Y:S01]  /*2530*/  ISETP.GT.U32.AND P0, PT, R3.reuse, R37, PT ;  /* 0x000000250300720c */ /* 0x040fe20003f04070 */
[----:B------:R-:W-:Y:S02]  /*2540*/  IMAD.MOV R36, RZ, RZ, -R36 ;  /* 0x000000ffff247224 */ /* 0x000fe400078e0a24 */
[----:B------:R-:W-:Y:S01]  /*2550*/  @!P6 IMAD.MOV R35, RZ, RZ, -R35 ;  /* 0x000000ffff23e224 */ /* 0x000fe200078e0a23 */
[----:B------:R-:W-:Y:S01]  /*2560*/  ISETP.GT.U32.AND P6, PT, R3, R38, PT ;  /* 0x000000260300720c */ /* 0x000fe20003fc4070 */
[----:B------:R-:W-:Y:S01]  /*2570*/  @!P1 IMAD.IADD R34, R34, 0x1, -R3 ;  /* 0x0000000122229824 */ /* 0x000fe200078e0a03 */
[----:B------:R-:W-:Y:S01]  /*2580*/  ISETP.GE.AND P1, PT, R39, RZ, PT ;  /* 0x000000ff2700720c */ /* 0x000fe20003f26270 */
[----:B------:R-:W-:Y:S01]  /*2590*/  IMAD R36, R3, R36, R40 ;  /* 0x0000002403247224 */ /* 0x000fe200078e0228 */
[----:B------:R-:W-:Y:S01]  /*25a0*/  LOP3.LUT R39, R4, 0x78, RZ, 0xfc, !PT ;  /* 0x0000007804277812 */ /* 0x000fe200078efcff */
[----:B------:R-:W-:-:S02]  /*25b0*/  @!P2 IMAD.MOV R34, RZ, RZ, -R34 ;  /* 0x000000ffff22a224 */ /* 0x000fc400078e0a22 */
[----:B------:R-:W-:Y:S01]  /*25c0*/  @!P5 IMAD.MOV R33, RZ, RZ, -R33 ;  /* 0x000000ffff21d224 */ /* 0x000fe200078e0a21 */
[----:B------:R-:W-:Y:S01]  /*25d0*/  IABS R44, R39 ;  /* 0x00000027002c7213 */ /* 0x000fe20000000000 */
[----:B------:R-:W-:Y:S01]  /*25e0*/  @!P0 IMAD.IADD R37, R37, 0x1, -R3 ;  /* 0x0000000125258824 */ /* 0x000fe200078e0a03 */
[----:B------:R-:W-:Y:S01]  /*25f0*/  ISETP.GE.AND P2, PT, R39, RZ, PT ;  /* 0x000000ff2700720c */ /* 0x000fe20003f46270 */
[----:B------:R-:W-:Y:S01]  /*2600*/  IMAD.HI.U32 R40, R5, R46, RZ ;  /* 0x0000002e05287227 */ /* 0x000fe200078e00ff */
[C---:B------:R-:W-:Y:S02]  /*2610*/  ISETP.GT.U32.AND P5, PT, R3.reuse, R36, PT ;  /* 0x000000240300720c */ /* 0x040fe40003fa4070 */
[----:B------:R-:W-:Y:S01]  /*2620*/  ISETP.GT.U32.AND P0, PT, R3, R37, PT ;  /* 0x000000250300720c */ /* 0x000fe20003f04070 */
[----:B------:R-:W-:-:S04]  /*2630*/  IMAD.HI.U32 R39, R5, R44, RZ ;  /* 0x0000002c05277227 */ /* 0x000fc800078e00ff */
[----:B------:R-:W-:Y:S02]  /*2640*/  IMAD.MOV R39, RZ, RZ, -R39 ;  /* 0x000000ffff277224 */ /* 0x000fe400078e0a27 */
[----:B------:R-:W-:Y:S02]  /*2650*/  IMAD.MOV R40, RZ, RZ, -R40 ;  /* 0x000000ffff287224 */ /* 0x000fe400078e0a28 */
[C---:B------:R-:W-:Y:S02]  /*2660*/  IMAD R39, R3.reuse, R39, R44 ;  /* 0x0000002703277224 */ /* 0x040fe400078e022c */
[----:B------:R-:W-:Y:S01]  /*2670*/  IMAD R40, R3, R40, R46 ;  /* 0x0000002803287224 */ /* 0x000fe200078e022e */
[----:B------:R-:W-:Y:S01]  /*2680*/  IABS R46, R51 ;  /* 0x00000033002e7213 */ /* 0x000fe20000000000 */
[--C-:B------:R-:W-:Y:S01]  /*2690*/  @!P0 IMAD.IADD R37, R37, 0x1, -R3.reuse ;  /* 0x0000000125258824 */ /* 0x100fe200078e0a03 */
[C---:B------:R-:W-:Y:S01]  /*26a0*/  ISETP.GT.U32.AND P0, PT, R3.reuse, R39, PT ;  /* 0x000000270300720c */ /* 0x040fe20003f04070 */
[--C-:B------:R-:W-:Y:S01]  /*26b0*/  @!P6 IMAD.IADD R38, R38, 0x1, -R3.reuse ;  /* 0x000000012626e824 */ /* 0x100fe200078e0a03 */
[----:B------:R-:W-:Y:S01]  /*26c0*/  ISETP.GT.U32.AND P6, PT, R3, R40, PT ;  /* 0x000000280300720c */ /* 0x000fe20003fc4070 */
[----:B------:R-:W-:-:S02]  /*26d0*/  @!P5 IMAD.IADD R36, R36, 0x1, -R3 ;  /* 0x000000012424d824 */ /* 0x000fc400078e0a03 */
[----:B------:R-:W-:-:S03]  /*26e0*/  IMAD.HI.U32 R43, R5, R50, RZ ;  /* 0x00000032052b7227 */ /* 0x000fc600078e00ff */
[----:B------:R-:W-:Y:S01]  /*26f0*/  ISETP.GT.U32.AND P5, PT, R3, R36, PT ;  /* 0x000000240300720c */ /* 0x000fe20003fa4070 */
[----:B------:R-:W-:-:S04]  /*2700*/  IMAD.HI.U32 R42, R5, R48, RZ ;  /* 0x00000030052a7227 */ /* 0x000fc800078e00ff */
[----:B------:R-:W-:Y:S01]  /*2710*/  @!P0 IMAD.IADD R39, R39, 0x1, -R3 ;  /* 0x0000000127278824 */ /* 0x000fe200078e0a03 */
[C---:B------:R-:W-:Y:S01]  /*2720*/  ISETP.GT.U32.AND P0, PT, R3.reuse, R38, PT ;  /* 0x000000260300720c */ /* 0x040fe20003f04070 */
[----:B------:R-:W-:Y:S02]  /*2730*/  IMAD.MOV R43, RZ, RZ, -R43 ;  /* 0x000000ffff2b7224 */ /* 0x000fe400078e0a2b */
[----:B------:R-:W-:Y:S02]  /*2740*/  IMAD.MOV R42, RZ, RZ, -R42 ;  /* 0x000000ffff2a7224 */ /* 0x000fe400078e0a2a */
[----:B------:R-:W-:Y:S01]  /*2750*/  @!P6 IMAD.IADD R40, R40, 0x1, -R3 ;  /* 0x000000012828e824 */ /* 0x000fe200078e0a03 */
[C---:B------:R-:W-:Y:S01]  /*2760*/  ISETP.GT.U32.AND P6, PT, R3.reuse, R39, PT ;  /* 0x000000270300720c */ /* 0x040fe20003fc4070 */
[C---:B------:R-:W-:Y:S01]  /*2770*/  IMAD R44, R3.reuse, R43, R50 ;  /* 0x0000002b032c7224 */ /* 0x040fe200078e0232 */
[----:B------:R-:W-:Y:S01]  /*2780*/  IABS R50, R55 ;  /* 0x0000003700327213 */ /* 0x000fe20000000000 */
[----:B------:R-:W-:Y:S01]  /*2790*/  IMAD R42, R3, R42, R48 ;  /* 0x0000002a032a7224 */ /* 0x000fe200078e0230 */
[----:B------:R-:W-:Y:S01]  /*27a0*/  IABS R48, R53 ;  /* 0x0000003500307213 */ /* 0x000fe20000000000 */
[----:B------:R-:W-:-:S04]  /*27b0*/  IMAD.HI.U32 R43, R5, R46, RZ ;  /* 0x0000002e052b7227 */ /* 0x000fc800078e00ff */
[----:B------:R-:W-:Y:S01]  /*27c0*/  @!P5 IMAD.IADD R36, R36, 0x1, -R3 ;  /* 0x000000012424d824 */ /* 0x000fe200078e0a03 */
[----:B------:R-:W-:Y:S01]  /*27d0*/  ISETP.GE.AND P5, PT, R45, RZ, PT ;  /* 0x000000ff2d00720c */ /* 0x000fe20003fa6270 */
[----:B------:R-:W-:Y:S02]  /*27e0*/  IMAD.MOV R43, RZ, RZ, -R43 ;  /* 0x000000ffff2b7224 */ /* 0x000fe400078e0a2b */
[----:B------:R-:W-:Y:S01]  /*27f0*/  @!P1 IMAD.MOV R37, RZ, RZ, -R37 ;  /* 0x000000ffff259224 */ /* 0x000fe200078e0a25 */
[----:B------:R-:W-:Y:S01]  /*2800*/  ISETP.GT.U32.AND P1, PT, R3, R42, PT ;  /* 0x0000002a0300720c */ /* 0x000fe20003f24070 */
[----:B------:R-:W-:-:S04]  /*2810*/  IMAD.HI.U32 R45, R5, R48, RZ ;  /* 0x00000030052d7227 */ /* 0x000fc800078e00ff */
[C---:B------:R-:W-:Y:S02]  /*2820*/  IMAD R46, R3.reuse, R43, R46 ;  /* 0x0000002b032e7224 */ /* 0x040fe400078e022e */
[----:B------:R-:W-:Y:S02]  /*2830*/  IMAD.MOV R45, RZ, RZ, -R45 ;  /* 0x000000ffff2d7224 */ /* 0x000fe400078e0a2d */
[----:B------:R-:W-:Y:S01]  /*2840*/  @!P4 IMAD.MOV R36, RZ, RZ, -R36 ;  /* 0x000000ffff24c224 */ /* 0x000fe200078e0a24 */
[----:B------:R-:W-:Y:S01]  /*2850*/  ISETP.GT.U32.AND P4, PT, R3, R40, PT ;  /* 0x000000280300720c */ /* 0x000fe20003f84070 */
[--C-:B------:R-:W-:Y:S01]  /*2860*/  @!P6 IMAD.IADD R39, R39, 0x1, -R3.reuse ;  /* 0x000000012727e824 */ /* 0x100fe200078e0a03 */
[C---:B------:R-:W-:Y:S01]  /*2870*/  ISETP.GT.U32.AND P6, PT, R3.reuse, R46, PT ;  /* 0x0000002e0300720c */ /* 0x040fe20003fc4070 */
[----:B------:R-:W-:Y:S01]  /*2880*/  @!P0 IMAD.IADD R38, R38, 0x1, -R3 ;  /* 0x0000000126268824 */ /* 0x000fe200078e0a03 */
[C---:B------:R-:W-:Y:S01]  /*2890*/  ISETP.GT.U32.AND P0, PT, R3.reuse, R44, PT ;  /* 0x0000002c0300720c */ /* 0x040fe20003f04070 */
[----:B------:R-:W-:-:S02]  /*28a0*/  IMAD R48, R3, R45, R48 ;  /* 0x0000002d03307224 */ /* 0x000fc400078e0230 */
[----:B------:R-:W-:Y:S02]  /*28b0*/  @!P1 IMAD.IADD R42, R42, 0x1, -R3 ;  /* 0x000000012a2a9824 */ /* 0x000fe400078e0a03 */
[----:B------:R-:W-:Y:S01]  /*28c0*/  IMAD.HI.U32 R43, R5, R50, RZ ;  /* 0x00000032052b7227 */ /* 0x000fe200078e00ff */
[----:B------:R-:W-:-:S03]  /*28d0*/  ISETP.GT.U32.AND P1, PT, R3, R48, PT ;  /* 0x000000300300720c */ /* 0x000fc60003f24070 */
[--C-:B------:R-:W-:Y:S01]  /*28e0*/  @!P4 IMAD.IADD R40, R40, 0x1, -R3.reuse ;  /* 0x000000012828c824 */ /* 0x100fe200078e0a03 */
[----:B------:R-:W-:Y:S01]  /*28f0*/  ISETP.GE.AND P4, PT, R47, RZ, PT ;  /* 0x000000ff2f00720c */ /* 0x000fe20003f86270 */
[--C-:B------:R-:W-:Y:S01]  /*2900*/  @!P6 IMAD.IADD R46, R46, 0x1, -R3.reuse ;  /* 0x000000012e2ee824 */ /* 0x100fe200078e0a03 */
[----:B------:R-:W-:Y:S01]  /*2910*/  ISETP.GT.U32.AND P6, PT, R3, R42, PT ;  /* 0x0000002a0300720c */ /* 0x000fe20003fc4070 */
[----:B------:R-:W-:Y:S01]  /*2920*/  @!P0 IMAD.IADD R44, R44, 0x1, -R3 ;  /* 0x000000012c2c8824 */ /* 0x000fe200078e0a03 */
[C---:B------:R-:W-:Y:S01]  /*2930*/  LOP3.LUT R47, R4.reuse, 0x58, RZ, 0xfc, !PT ;  /* 0x00000058042f7812 */ /* 0x040fe200078efcff */
[----:B------:R-:W-:Y:S01]  /*2940*/  IMAD.HI.U32 R45, R5, R52, RZ ;  /* 0x00000034052d7227 */ /* 0x000fe200078e00ff */
[----:B------:R-:W-:Y:S02]  /*2950*/  ISETP.GE.AND P0, PT, R49, RZ, PT ;  /* 0x000000ff3100720c */ /* 0x000fe40003f06270 */
[----:B------:R-:W-:Y:S01]  /*2960*/  IABS R54, R47 ;  /* 0x0000002f00367213 */ /* 0x000fe20000000000 */
[----:B------:R-:W-:Y:S01]  /*2970*/  IMAD.MOV R43, RZ, RZ, -R43 ;  /* 0x000000ffff2b7224 */ /* 0x000fe200078e0a2b */
[----:B------:R-:W-:Y:S01]  /*2980*/  LOP3.LUT R49, R4, 0x54, RZ, 0xfc, !PT ;  /* 0x0000005404317812 */ /* 0x000fe200078efcff */
[----:B------:R-:W-:Y:S01]  /*2990*/  @!P1 IMAD.IADD R48, R48, 0x1, -R3 ;  /* 0x0000000130309824 */ /* 0x000fe200078e0a03 */
[C---:B------:R-:W-:Y:S01]  /*29a0*/  ISETP.GT.U32.AND P1, PT, R3.reuse, R44, PT ;  /* 0x0000002c0300720c */ /* 0x040fe20003f24070 */
[----:B------:R-:W-:Y:S01]  /*29b0*/  IMAD.MOV R45, RZ, RZ, -R45 ;  /* 0x000000ffff2d7224 */ /* 0x000fe200078e0a2d */
[----:B------:R-:W-:Y:S01]  /*29c0*/  IABS R56, R49 ;  /* 0x0000003100387213 */ /* 0x000fe20000000000 */
[----:B------:R-:W-:-:S02]  /*29d0*/  IMAD R50, R3, R43, R50 ;  /* 0x0000002b03327224 */ /* 0x000fc400078e0232 */
[----:B------:R-:W-:Y:S01]  /*29e0*/  @!P3 IMAD.MOV R38, RZ, RZ, -R38 ;  /* 0x000000ffff26b224 */ /* 0x000fe200078e0a26 */
[----:B------:R-:W-:Y:S01]  /*29f0*/  ISETP.GT.U32.AND P3, PT, R3, R46, PT ;  /* 0x0000002e0300720c */ /* 0x000fe20003f64070 */
[----:B------:R-:W-:-:S04]  /*2a00*/  IMAD.HI.U32 R43, R5, R54, RZ ;  /* 0x00000036052b7227 */ /* 0x000fc800078e00ff */
[----:B------:R-:W-:Y:S02]  /*2a10*/  IMAD R52, R3, R45, R52 ;  /* 0x0000002d03347224 */ /* 0x000fe400078e0234 */
[----:B------:R-:W-:Y:S01]  /*2a20*/  @!P6 IMAD.IADD R42, R42, 0x1, -R3 ;  /* 0x000000012a2ae824 */ /* 0x000fe200078e0a03 */
[----:B------:R-:W-:Y:S01]  /*2a30*/  ISETP.GE.AND P6, PT, R51, RZ, PT ;  /* 0x000000ff3300720c */ /* 0x000fe20003fc6270 */
[----:B------:R-:W-:Y:S01]  /*2a40*/  IMAD.MOV R45, RZ, RZ, -R43 ;  /* 0x000000ffff2d7224 */ /* 0x000fe200078e0a2b */
[----:B------:R-:W-:Y:S01]  /*2a50*/  LOP3.LUT R51, R4, 0x50, RZ, 0xfc, !PT ;  /* 0x0000005004337812 */ /* 0x000fe200078efcff */
[----:B------:R-:W-:-:S03]  /*2a60*/  IMAD.HI.U32 R43, R5, R56, RZ ;  /* 0x00000038052b7227 */ /* 0x000fc600078e00ff */
[----:B------:R-:W-:Y:S01]  /*2a70*/  IABS R58, R51 ;  /* 0x00000033003a7213 */ /* 0x000fe20000000000 */
[----:B------:R-:W-:Y:S01]  /*2a80*/  @!P1 IMAD.IADD R44, R44, 0x1, -R3 ;  /* 0x000000012c2c9824 */ /* 0x000fe200078e0a03 */
[C---:B------:R-:W-:Y:S01]  /*2a90*/  ISETP.GT.U32.AND P1, PT, R3.reuse, R52, PT ;  /* 0x000000340300720c */ /* 0x040fe20003f24070 */
[----:B------:R-:W-:Y:S01]  /*2aa0*/  IMAD R54, R3, R45, R54 ;  /* 0x0000002d03367224 */ /* 0x000fe200078e0236 */
[----:B------:R-:W-:Y:S01]  /*2ab0*/  LOP3.LUT R45, R4, 0x4c, RZ, 0xfc, !PT ;  /* 0x0000004c042d7812 */ /* 0x000fe200078efcff */
[----:B------:R-:W-:Y:S02]  /*2ac0*/  IMAD.MOV R43, RZ, RZ, -R43 ;  /* 0x000000ffff2b7224 */ /* 0x000fe400078e0a2b */
[----:B------:R-:W-:Y:S01]  /*2ad0*/  @!P3 IMAD.IADD R46, R46, 0x1, -R3 ;  /* 0x000000012e2eb824 */ /* 0x000fe200078e0a03 */
[----:B------:R-:W-:Y:S01]  /*2ae0*/  ISETP.GE.AND P3, PT, R53, RZ, PT ;  /* 0x000000ff3500720c */ /* 0x000fe20003f66270 */
[C---:B------:R-:W-:Y:S01]  /*2af0*/  IMAD R56, R3.reuse, R43, R56 ;  /* 0x0000002b03387224 */ /* 0x040fe200078e0238 */
[----:B------:R-:W-:Y:S01]  /*2b00*/  IABS R60, R45 ;  /* 0x0000002d003c7213 */ /* 0x000fe20000000000 */
[----:B------:R-:W-:Y:S01]  /*2b10*/  @!P0 IMAD.MOV R44, RZ, RZ, -R44 ;  /* 0x000000ffff2c8224 */ /* 0x000fe200078e0a2c */
[C---:B------:R-:W-:Y:S01]  /*2b20*/  ISETP.GT.U32.AND P0, PT, R3.reuse, R54, PT ;  /* 0x000000360300720c */ /* 0x040fe20003f04070 */
[----:B------:R-:W-:Y:S01]  /*2b30*/  @!P5 IMAD.MOV R40, RZ, RZ, -R40 ;  /* 0x000000ffff28d224 */ /* 0x000fe200078e0a28 */
[C---:B------:R-:W-:Y:S01]  /*2b40*/  ISETP.GT.U32.AND P5, PT, R3.reuse, R50, PT ;  /* 0x000000320300720c */ /* 0x040fe20003fa4070 */
[----:B------:R-:W-:Y:S01]  /*2b50*/  @!P2 IMAD.MOV R39, RZ, RZ, -R39 ;  /* 0x000000ffff27a224 */ /* 0x000fe200078e0a27 */
[C---:B------:R-:W-:Y:S01]  /*2b60*/  ISETP.GT.U32.AND P2, PT, R3.reuse, R48, PT ;  /* 0x000000300300720c */ /* 0x040fe20003f44070 */
        /* <DEDUP_REMOVED lines=8> */
[--C-:B------:R-:W-:Y:S01]  /*2bf0*/  @!P5 IMAD.IADD R50, R50, 0x1, -R3.reuse ;  /* 0x000000013232d824 */ /* 0x100fe200078e0a03 */
[----:B------:R-:W-:Y:S01]  /*2c00*/  LOP3.LUT R45, R4, 0x48, RZ, 0xfc, !PT ;  /* 0x00000048042d7812 */ /* 0x000fe200078efcff */
[--C-:B------:R-:W-:Y:S01]  /*2c10*/  @!P2 IMAD.IADD R48, R48, 0x1, -R3.reuse ;  /* 0x000000013030a824 */ /* 0x100fe200078e0a03 */
[----:B------:R-:W-:Y:S01]  /*2c20*/  ISETP.GE.AND P2, PT, R55, RZ, PT ;  /* 0x000000ff3700720c */ /* 0x000fe20003f46270 */
[--C-:B------:R-:W-:Y:S01]  /*2c30*/  @!P6 IMAD.IADD R56, R56, 0x1, -R3.reuse ;  /* 0x000000013838e824 */ /* 0x100fe200078e0a03 */
[C---:B------:R-:W-:Y:S01]  /*2c40*/  ISETP.GT.U32.AND P6, PT, R3.reuse, R54, PT ;  /* 0x000000360300720c */ /* 0x040fe20003fc4070 */
[----:B------:R-:W-:Y:S01]  /*2c50*/  @!P1 IMAD.IADD R52, R52, 0x1, -R3 ;  /* 0x0000000134349824 */ /* 0x000fe200078e0a03 */
[----:B------:R-:W-:Y:S01]  /*2c60*/  ISETP.GT.U32.AND P1, PT, R3, R50, PT ;  /* 0x000000320300720c */ /* 0x000fe20003f24070 */
[----:B------:R-:W-:Y:S01]  /*2c70*/  @!P3 IMAD.MOV R48, RZ, RZ, -R48 ;  /* 0x000000ffff30b224 */ /* 0x000fe200078e0a30 */
[----:B------:R-:W-:Y:S01]  /*2c80*/  ISETP.GE.AND P3, PT, R47, RZ, PT ;  /* 0x000000ff2f00720c */ /* 0x000fe20003f66270 */
[----:B------:R-:W-:Y:S01]  /*2c90*/  IMAD R58, R3, R43, R58 ;  /* 0x0000002b033a7224 */ /* 0x000fe200078e023a */
[----:B------:R-:W-:Y:S01]  /*2ca0*/  IABS R62, R45 ;  /* 0x0000002d003e7213 */ /* 0x000fe20000000000 */
[----:B------:R-:W-:Y:S01]  /*2cb0*/  IMAD.HI.U32 R43, R5, R60, RZ ;  /* 0x0000003c052b7227 */ /* 0x000fe200078e00ff */
[----:B------:R-:W-:-:S02]  /*2cc0*/  LOP3.LUT R47, R4, 0x44, RZ, 0xfc, !PT ;  /* 0x00000044042f7812 */ /* 0x000fc400078efcff */
[----:B------:R-:W-:Y:S01]  /*2cd0*/  ISETP.GE.AND P5, PT, R57, RZ, PT ;  /* 0x000000ff3900720c */ /* 0x000fe20003fa6270 */
[----:B------:R-:W-:Y:S01]  /*2ce0*/  IMAD.MOV R43, RZ, RZ, -R43 ;  /* 0x000000ffff2b7224 */ /* 0x000fe200078e0a2b */
[----:B------:R-:W-:Y:S01]  /*2cf0*/  IABS R64, R47 ;  /* 0x0000002f00407213 */ /* 0x000fe20000000000 */
[--C-:B------:R-:W-:Y:S01]  /*2d00*/  @!P6 IMAD.IADD R54, R54, 0x1, -R3.reuse ;  /* 0x000000013636e824 */ /* 0x100fe200078e0a03 */
[C---:B------:R-:W-:Y:S01]  /*2d10*/  ISETP.GT.U32.AND P6, PT, R3.reuse, R58, PT ;  /* 0x0000003a0300720c */ /* 0x040fe20003fc4070 */
[----:B------:R-:W-:Y:S01]  /*2d20*/  IMAD R60, R3, R43, R60 ;  /* 0x0000002b033c7224 */ /* 0x000fe200078e023c */
        /* <DEDUP_REMOVED lines=8> */
[----:B------:R-:W-:-:S02]  /*2db0*/  LOP3.LUT R49, R4, 0x40, RZ, 0xfc, !PT ;  /* 0x0000004004317812 */ /* 0x000fc400078efcff */
[----:B------:R-:W-:Y:S01]  /*2dc0*/  IABS R74, R55 ;  /* 0x00000037004a7213 */ /* 0x000fe20000000000 */
[----:B------:R-:W-:Y:S01]  /*2dd0*/  @!P4 IMAD.MOV R42, RZ, RZ, -R42 ;  /* 0x000000ffff2ac224 */ /* 0x000fe200078e0a2a */
[----:B------:R-:W-:Y:S01]  /*2de0*/  IABS R66, R49 ;  /* 0x0000003100427213 */ /* 0x000fe20000000000 */
[--C-:B------:R-:W-:Y:S01]  /*2df0*/  @!P6 IMAD.IADD R58, R58, 0x1, -R3.reuse ;  /* 0x000000013a3ae824 */ /* 0x100fe200078e0a03 */
[C---:B------:R-:W-:Y:S01]  /*2e00*/  ISETP.GT.U32.AND P4, PT, R3.reuse, R52, PT ;  /* 0x000000340300720c */ /* 0x040fe20003f84070 */
[----:B------:R-:W-:Y:S01]  /*2e10*/  IMAD R181, R142, R147, RZ ;  /* 0x000000938eb57224 */ /* 0x000fe200078e02ff */
[----:B------:R-:W-:Y:S01]  /*2e20*/  LOP3.LUT R57, R4, 0x28, RZ, 0xfc, !PT ;  /* 0x0000002804397812 */ /* 0x000fe200078efcff */
[--C-:B------:R-:W-:Y:S01]  /*2e30*/  @!P3 IMAD.IADD R60, R60, 0x1, -R3.reuse ;  /* 0x000000013c3cb824 */ /* 0x100fe200078e0a03 */
[----:B------:R-:W-:Y:S01]  /*2e40*/  ISETP.GT.U32.AND P6, PT, R3, R58, PT ;  /* 0x0000003a0300720c */ /* 0x000fe20003fc4070 */
[----:B------:R-:W-:Y:S01]  /*2e50*/  @!P2 IMAD.IADD R56, R56, 0x1, -R3 ;  /* 0x000000013838a824 */ /* 0x000fe200078e0a03 */
[----:B------:R-:W-:Y:S01]  /*2e60*/  ISETP.GE.AND P2, PT, R47, RZ, PT ;  /* 0x000000ff2f00720c */ /* 0x000fe20003f46270 */
[----:B------:R-:W-:Y:S01]  /*2e70*/  IMAD.MOV R47, RZ, RZ, -R43 ;  /* 0x000000ffff2f7224 */ /* 0x000fe200078e0a2b */
[----:B------:R-:W-:Y:S01]  /*2e80*/  ISETP.GT.U32.AND P3, PT, R3, R60, PT ;  /* 0x0000003c0300720c */ /* 0x000fe20003f64070 */
[----:B------:R-:W-:Y:S01]  /*2e90*/  IMAD.HI.U32 R43, R5, R66, RZ ;  /* 0x00000042052b7227 */ /* 0x000fe200078e00ff */
[----:B------:R-:W-:-:S02]  /*2ea0*/  IABS R78, R57 ;  /* 0x00000039004e7213 */ /* 0x000fc40000000000 */
[----:B------:R-:W-:Y:S01]  /*2eb0*/  CS2R R142, SRZ ;  /* 0x00000000008e7805 */ /* 0x000fe2000001ff00 */
[----:B------:R-:W-:Y:S02]  /*2ec0*/  IMAD R62, R3, R47, R62 ;  /* 0x0000002f033e7224 */ /* 0x000fe400078e023e */
[----:B------:R-:W-:Y:S02]  /*2ed0*/  IMAD.MOV R47, RZ, RZ, -R43 ;  /* 0x000000ffff2f7224 */ /* 0x000fe400078e0a2b */
[--C-:B------:R-:W-:Y:S01]  /*2ee0*/  @!P4 IMAD.IADD R52, R52, 0x1, -R3.reuse ;  /* 0x000000013434c824 */ /* 0x100fe200078e0a03 */
[----:B------:R-:W-:Y:S01]  /*2ef0*/  ISETP.GE.AND P4, PT, R51, RZ, PT ;  /* 0x000000ff3300720c */ /* 0x000fe20003f86270 */
[C---:B------:R-:W-:Y:S01]  /*2f00*/  IMAD R66, R3.reuse, R47, R66 ;  /* 0x0000002f03427224 */ /* 0x040fe200078e0242 */
[----:B------:R-:W-:Y:S01]  /*2f10*/  LOP3.LUT R51, R4, 0x3c, RZ, 0xfc, !PT ;  /* 0x0000003c04337812 */ /* 0x000fe200078efcff */
[--C-:B------:R-:W-:Y:S02]  /*2f20*/  @!P3 IMAD.IADD R60, R60, 0x1, -R3.reuse ;  /* 0x000000013c3cb824 */ /* 0x100fe400078e0a03 */
[----:B------:R-:W-:Y:S01]  /*2f30*/  @!P5 IMAD.MOV R52, RZ, RZ, -R52 ;  /* 0x000000ffff34d224 */ /* 0x000fe200078e0a34 */
[----:B------:R-:W-:Y:S01]  /*2f40*/  ISETP.GT.U32.AND P3, PT, R3, R66, PT ;  /* 0x000000420300720c */ /* 0x000fe20003f64070 */
[----:B------:R-:W-:Y:S01]  /*2f50*/  @!P6 IMAD.IADD R58, R58, 0x1, -R3 ;  /* 0x000000013a3ae824 */ /* 0x000fe200078e0a03 */
[----:B------:R-:W-:Y:S01]  /*2f60*/  IABS R68, R51 ;  /* 0x0000003300447213 */ /* 0x000fe20000000000 */
[----:B------:R-:W-:Y:S01]  /*2f70*/  @!P0 IMAD.MOV R60, RZ, RZ, -R60 ;  /* 0x000000ffff3c8224 */ /* 0x000fe200078e0a3c */
[----:B------:R-:W-:Y:S01]  /*2f80*/  ISETP.GE.AND P5, PT, R45, RZ, PT ;  /* 0x000000ff2d00720c */ /* 0x000fe20003fa6270 */
[----:B------:R-:W-:Y:S01]  /*2f90*/  IMAD.HI.U32 R45, R5, R64, RZ ;  /* 0x00000040052d7227 */ /* 0x000fe200078e00ff */
[----:B------:R-:W-:-:S03]  /*2fa0*/  ISETP.GT.U32.AND P6, PT, R3, R62, PT ;  /* 0x0000003e0300720c */ /* 0x000fc60003fc4070 */
[----:B------:R-:W-:-:S04]  /*2fb0*/  IMAD.HI.U32 R43, R5, R68, RZ ;  /* 0x00000044052b7227 */ /* 0x000fc800078e00ff */
[----:B------:R-:W-:Y:S02]  /*2fc0*/  @!P3 IMAD.IADD R66, R66, 0x1, -R3 ;  /* 0x000000014242b824 */ /* 0x000fe400078e0a03 */
[----:B------:R-:W-:Y:S02]  /*2fd0*/  IMAD.MOV R45, RZ, RZ, -R45 ;  /* 0x000000ffff2d7224 */ /* 0x000fe400078e0a2d */
[----:B------:R-:W-:Y:S01]  /*2fe0*/  IMAD.MOV R43, RZ, RZ, -R43 ;  /* 0x000000ffff2b7224 */ /* 0x000fe200078e0a2b */
[C---:B------:R-:W-:Y:S01]  /*2ff0*/  ISETP.GT.U32.AND P3, PT, R3.reuse, R66, PT ;  /* 0x000000420300720c */ /* 0x040fe20003f64070 */
[----:B------:R-:W-:Y:S02]  /*3000*/  IMAD R64, R3, R45, R64 ;  /* 0x0000002d03407224 */ /* 0x000fe400078e0240 */
[----:B------:R-:W-:-:S04]  /*3010*/  IMAD.HI.U32 R45, R5, R72, RZ ;  /* 0x00000048052d7227 */ /* 0x000fc800078e00ff */
[C---:B------:R-:W-:Y:S02]  /*3020*/  IMAD R68, R3.reuse, R43, R68 ;  /* 0x0000002b03447224 */ /* 0x040fe400078e0244 */
[----:B------:R-:W-:Y:S02]  /*3030*/  IMAD.MOV R45, RZ, RZ, -R45 ;  /* 0x000000ffff2d7224 */ /* 0x000fe400078e0a2d */
[----:B------:R-:W-:Y:S01]  /*3040*/  @!P4 IMAD.MOV R58, RZ, RZ, -R58 ;  /* 0x000000ffff3ac224 */ /* 0x000fe200078e0a3a */
[C---:B------:R-:W-:Y:S01]  /*3050*/  ISETP.GT.U32.AND P4, PT, R3.reuse, R64, PT ;  /* 0x000000400300720c */ /* 0x040fe20003f84070 */
[--C-:B------:R-:W-:Y:S01]  /*3060*/  @!P6 IMAD.IADD R62, R62, 0x1, -R3.reuse ;  /* 0x000000013e3ee824 */ /* 0x100fe200078e0a03 */
[C---:B------:R-:W-:Y:S01]  /*3070*/  ISETP.GT.U32.AND P0, PT, R3.reuse, R68, PT ;  /* 0x000000440300720c */ /* 0x040fe20003f04070 */
[C---:B------:R-:W-:Y:S02]  /*3080*/  IMAD R72, R3.reuse, R45, R72 ;  /* 0x0000002d03487224 */ /* 0x040fe400078e0248 */
[----:B------:R-:W-:Y:S01]  /*3090*/  @!P3 IMAD.IADD R66, R66, 0x1, -R3 ;  /* 0x000000014242b824 */ /* 0x000fe200078e0a03 */
[C---:B------:R-:W-:Y:S01]  /*30a0*/  ISETP.GT.U32.AND P6, PT, R3.reuse, R62, PT ;  /* 0x0000003e0300720c */ /* 0x040fe20003fc4070 */
[----:B------:R-:W-:Y:S01]  /*30b0*/  @!P1 IMAD.MOV R56, RZ, RZ, -R56 ;  /* 0x000000ffff389224 */ /* 0x000fe200078e0a38 */
[----:B------:R-:W-:Y:S01]  /*30c0*/  ISETP.GT.U32.AND P3, PT, R3, R72, PT ;  /* 0x000000480300720c */ /* 0x000fe20003f64070 */
[----:B------:R-:W-:Y:S01]  /*30d0*/  IMAD.HI.U32 R47, R5, R74, RZ ;  /* 0x0000004a052f7227 */ /* 0x000fe200078e00ff */
[----:B------:R-:W-:-:S02]  /*30e0*/  ISETP.GE.AND P1, PT, R49, RZ, PT ;  /* 0x000000ff3100720c */ /* 0x000fc40003f26270 */
[----:B------:R-:W-:Y:S01]  /*30f0*/  LOP3.LUT R49, R4, 0x38, RZ, 0xfc, !PT ;  /* 0x0000003804317812 */ /* 0x000fe200078efcff */
[--C-:B------:R-:W-:Y:S02]  /*3100*/  @!P4 IMAD.IADD R64, R64, 0x1, -R3.reuse ;  /* 0x000000014040c824 */ /* 0x100fe400078e0a03 */
[----:B------:R-:W-:Y:S01]  /*3110*/  @!P0 IMAD.IADD R68, R68, 0x1, -R3 ;  /* 0x0000000144448824 */ /* 0x000fe200078e0a03 */
[----:B------:R-:W-:Y:S01]  /*3120*/  IABS R70, R49 ;  /* 0x0000003100467213 */ /* 0x000fe20000000000 */
[----:B------:R-:W-:Y:S01]  /*3130*/  IMAD.MOV R47, RZ, RZ, -R47 ;  /* 0x000000ffff2f7224 */ /* 0x000fe200078e0a2f */
[C---:B------:R-:W-:Y:S01]  /*3140*/  ISETP.GT.U32.AND P4, PT, R3.reuse, R64, PT ;  /* 0x000000400300720c */ /* 0x040fe20003f84070 */
[----:B------:R-:W-:Y:S01]  /*3150*/  @!P6 IMAD.IADD R62, R62, 0x1, -R3 ;  /* 0x000000013e3ee824 */ /* 0x000fe200078e0a03 */
[----:B------:R-:W-:Y:S01]  /*3160*/  ISETP.GT.U32.AND P0, PT, R3, R68, PT ;  /* 0x000000440300720c */ /* 0x000fe20003f04070 */
[----:B------:R-:W-:Y:S01]  /*3170*/  IMAD.HI.U32 R43, R5, R70, RZ ;  /* 0x00000046052b7227 */ /* 0x000fe200078e00ff */
[----:B------:R-:W-:-:S02]  /*3180*/  ISETP.GE.AND P6, PT, R51, RZ, PT ;  /* 0x000000ff3300720c */ /* 0x000fc40003fc6270 */
[----:B------:R-:W-:Y:S01]  /*3190*/  LOP3.LUT R51, R4, 0x2c, RZ, 0xfc, !PT ;  /* 0x0000002c04337812 */ /* 0x000fe200078efcff */
[----:B------:R-:W-:Y:S02]  /*31a0*/  @!P3 IMAD.IADD R72, R72, 0x1, -R3 ;  /* 0x000000014848b824 */ /* 0x000fe400078e0a03 */
[----:B------:R-:W-:Y:S01]  /*31b0*/  IMAD.MOV R43, RZ, RZ, -R43 ;  /* 0x000000ffff2b7224 */ /* 0x000fe200078e0a2b */
[----:B------:R-:W-:Y:S01]  /*31c0*/  IABS R76, R51 ;  /* 0x00000033004c7213 */ /* 0x000fe20000000000 */
[----:B------:R-:W-:Y:S01]  /*31d0*/  @!P5 IMAD.MOV R62, RZ, RZ, -R62 ;  /* 0x000000ffff3ed224 */ /* 0x000fe200078e0a3e */
[----:B------:R-:W-:Y:S01]  /*31e0*/  ISETP.GT.U32.AND P5, PT, R3, R72, PT ;  /* 0x000000480300720c */ /* 0x000fe20003fa4070 */
[----:B------:R-:W-:-:S04]  /*31f0*/  IMAD.HI.U32 R45, R5, R78, RZ ;  /* 0x0000004e052d7227 */ /* 0x000fc800078e00ff */
[C---:B------:R-:W-:Y:S02]  /*3200*/  IMAD R70, R3.reuse, R43, R70 ;  /* 0x0000002b03467224 */ /* 0x040fe400078e0246 */
[----:B------:R-:W-:Y:S02]  /*3210*/  IMAD R74, R3, R47, R74 ;  /* 0x0000002f034a7224 */ /* 0x000fe400078e024a */
[----:B------:R-:W-:Y:S02]  /*3220*/  IMAD.MOV R45, RZ, RZ, -R45 ;  /* 0x000000ffff2d7224 */ /* 0x000fe400078e0a2d */
[----:B------:R-:W-:-:S04]  /*3230*/  IMAD.HI.U32 R43, R5, R76, RZ ;  /* 0x0000004c052b7227 */ /* 0x000fc800078e00ff */
[--C-:B------:R-:W-:Y:S01]  /*3240*/  @!P4 IMAD.IADD R64, R64, 0x1, -R3.reuse ;  /* 0x000000014040c824 */ /* 0x100fe200078e0a03 */
[C---:B------:R-:W-:Y:S01]  /*3250*/  ISETP.GT.U32.AND P4, PT, R3.reuse, R70, PT ;  /* 0x000000460300720c */ /* 0x040fe20003f84070 */
[----:B------:R-:W-:Y:S01]  /*3260*/  @!P0 IMAD.IADD R68, R68, 0x1, -R3 ;  /* 0x0000000144448824 */ /* 0x000fe200078e0a03 */
[C---:B------:R-:W-:Y:S01]  /*3270*/  ISETP.GT.U32.AND P0, PT, R3.reuse, R74, PT ;  /* 0x0000004a0300720c */ /* 0x040fe20003f04070 */
[C---:B------:R-:W-:Y:S02]  /*3280*/  IMAD R78, R3.reuse, R45, R78 ;  /* 0x0000002d034e7224 */ /* 0x040fe400078e024e */
[----:B------:R-:W-:Y:S02]  /*3290*/  IMAD.MOV R43, RZ, RZ, -R43 ;  /* 0x000000ffff2b7224 */ /* 0x000fe400078e0a2b */
[----:B------:R-:W-:Y:S01]  /*32a0*/  @!P5 IMAD.IADD R72, R72, 0x1, -R3 ;  /* 0x000000014848d824 */ /* 0x000fe200078e0a03 */
[C---:B------:R-:W-:Y:S01]  /*32b0*/  ISETP.GT.U32.AND P5, PT, R3.reuse, R78, PT ;  /* 0x0000004e0300720c */ /* 0x040fe20003fa4070 */
[----:B------:R-:W-:-:S02]  /*32c0*/  IMAD R76, R3, R43, R76 ;  /* 0x0000002b034c7224 */ /* 0x000fc400078e024c */
[----:B------:R-:W-:-:S04]  /*32d0*/  IMAD.HI.U32 R43, R5, R82, RZ ;  /* 0x00000052052b7227 */ /* 0x000fc800078e00ff */
[----:B------:R-:W-:Y:S02]  /*32e0*/  IMAD.MOV R45, RZ, RZ, -R43 ;  /* 0x000000ffff2d7224 */ /* 0x000fe400078e0a2b */
[--C-:B------:R-:W-:Y:S01]  /*32f0*/  @!P4 IMAD.IADD R70, R70, 0x1, -R3.reuse ;  /* 0x000000014646c824 */ /* 0x100fe200078e0a03 */
[----:B------:R-:W-:Y:S01]  /*3300*/  ISETP.GE.AND P4, PT, R49, RZ, PT ;  /* 0x000000ff3100720c */ /* 0x000fe20003f86270 */
[----:B------:R-:W-:Y:S02]  /*3310*/  @!P0 IMAD.IADD R74, R74, 0x1, -R3 ;  /* 0x000000014a4a8824 */ /* 0x000fe400078e0a03 */
[C---:B------:R-:W-:Y:S01]  /*3320*/  IMAD R82, R3.reuse, R45, R82 ;  /* 0x0000002d03527224 */ /* 0x040fe200078e0252 */
[----:B------:R-:W-:Y:S01]  /*3330*/  ISETP.GT.U32.AND P3, PT, R3, R70, PT ;  /* 0x000000460300720c */ /* 0x000fe20003f64070 */
[----:B------:R-:W-:Y:S01]  /*3340*/  IMAD.HI.U32 R47, R5, R80, RZ ;  /* 0x00000050052f7227 */ /* 0x000fe200078e00ff */
[----:B------:R-:W-:-:S03]  /*3350*/  ISETP.GT.U32.AND P0, PT, R3, R74, PT ;  /* 0x0000004a0300720c */ /* 0x000fc60003f04070 */
[----:B------:R-:W-:Y:S01]  /*3360*/  @!P5 IMAD.IADD R78, R78, 0x1, -R3 ;  /* 0x000000014e4ed824 */ /* 0x000fe200078e0a03 */
[----:B------:R-:W-:Y:S01]  /*3370*/  ISETP.GT.U32.AND P5, PT, R3, R82, PT ;  /* 0x000000520300720c */ /* 0x000fe20003fa4070 */
[----:B------:R-:W-:-:S04]  /*3380*/  IMAD.HI.U32 R43, R5, R84, RZ ;  /* 0x00000054052b7227 */ /* 0x000fc800078e00ff */
[----:B------:R-:W-:Y:S02]  /*3390*/  IMAD.MOV R47, RZ, RZ, -R47 ;  /* 0x000000ffff2f7224 */ /* 0x000fe400078e0a2f */
[----:B------:R-:W-:Y:S02]  /*33a0*/  IMAD.MOV R43, RZ, RZ, -R43 ;  /* 0x000000ffff2b7224 */ /* 0x000fe400078e0a2b */
[C---:B------:R-:W-:Y:S02]  /*33b0*/  IMAD R80, R3.reuse, R47, R80 ;  /* 0x0000002f03507224 */ /* 0x040fe400078e0250 */
[C---:B------:R-:W-:Y:S02]  /*33c0*/  IMAD R84, R3.reuse, R43, R84 ;  /* 0x0000002b03547224 */ /* 0x040fe400078e0254 */
[--C-:B------:R-:W-:Y:S01]  /*33d0*/  @!P3 IMAD.IADD R70, R70, 0x1, -R3.reuse ;  /* 0x000000014646b824 */ /* 0x100fe200078e0a03 */
[C---:B------:R-:W-:Y:S01]  /*33e0*/  ISETP.GT.U32.AND P3, PT, R3.reuse, R76, PT ;  /* 0x0000004c0300720c */ /* 0x040fe20003f64070 */
[--C-:B------:R-:W-:Y:S01]  /*33f0*/  @!P0 IMAD.IADD R74, R74, 0x1, -R3.reuse ;  /* 0x000000014a4a8824 */ /* 0x100fe200078e0a03 */
[C---:B------:R-:W-:Y:S01]  /*3400*/  ISETP.GT.U32.AND P0, PT, R3.reuse, R80, PT ;  /* 0x000000500300720c */ /* 0x040fe20003f04070 */
[----:B------:R-:W-:Y:S01]  /*3410*/  @!P5 IMAD.IADD R82, R82, 0x1, -R3 ;  /* 0x000000015252d824 */ /* 0x000fe200078e0a03 */
[----:B------:R-:W-:Y:S01]  /*3420*/  ISETP.GT.U32.AND P5, PT, R3, R84, PT ;  /* 0x000000540300720c */ /* 0x000fe20003fa4070 */
[----:B------:R-:W-:-:S04]  /*3430*/  IMAD.HI.U32 R45, R5, R86, RZ ;  /* 0x00000056052d7227 */ /* 0x000fc800078e00ff */
[----:B------:R-:W-:Y:S02]  /*3440*/  IMAD.MOV R45, RZ, RZ, -R45 ;  /* 0x000000ffff2d7224 */ /* 0x000fe400078e0a2d */
[----:B------:R-:W-:-:S04]  /*3450*/  IMAD.HI.U32 R47, R5, R88, RZ ;  /* 0x00000058052f7227 */ /* 0x000fc800078e00ff */
[----:B------:R-:W-:Y:S02]  /*3460*/  IMAD R86, R3, R45, R86 ;  /* 0x0000002d03567224 */ /* 0x000fe400078e0256 */
[--C-:B------:R-:W-:Y:S01]  /*3470*/  @!P3 IMAD.IADD R76, R76, 0x1, -R3.reuse ;  /* 0x000000014c4cb824 */ /* 0x100fe200078e0a03 */
[----:B------:R-:W-:Y:S01]  /*3480*/  ISETP.GE.AND P3, PT, R53, RZ, PT ;  /* 0x000000ff3500720c */ /* 0x000fe20003f66270 */
[--C-:B------:R-:W-:Y:S01]  /*3490*/  @!P0 IMAD.IADD R80, R80, 0x1, -R3.reuse ;  /* 0x0000000150508824 */ /* 0x100fe200078e0a03 */
[----:B------:R-:W-:Y:S01]  /*34a0*/  ISETP.GE.AND P0, PT, R55, RZ, PT ;  /* 0x000000ff3700720c */ /* 0x000fe20003f06270 */
[----:B------:R-:W-:Y:S01]  /*34b0*/  @!P5 IMAD.IADD R84, R84, 0x1, -R3 ;  /* 0x000000015454d824 */ /* 0x000fe200078e0a03 */
[C---:B------:R-:W-:Y:S01]  /*34c0*/  LOP3.LUT R53, R4.reuse, 0x10, RZ, 0xfc, !PT ;  /* 0x0000001004357812 */ /* 0x040fe200078efcff */
[----:B------:R-:W-:Y:S01]  /*34d0*/  @!P2 IMAD.MOV R64, RZ, RZ, -R64 ;  /* 0x000000ffff40a224 */ /* 0x000fe200078e0a40 */
[----:B------:R-:W-:Y:S01]  /*34e0*/  LOP3.LUT R55, R4, 0xc, RZ, 0xfc, !PT ;  /* 0x0000000c04377812 */ /* 0x000fe200078efcff */
[----:B------:R-:W-:Y:S01]  /*34f0*/  @!P1 IMAD.MOV R66, RZ, RZ, -R66 ;  /* 0x000000ffff429224 */ /* 0x000fe200078e0a42 */
[----:B------:R-:W-:Y:S01]  /*3500*/  ISETP.GT.U32.AND P5, PT, R3, R86, PT ;  /* 0x000000560300720c */ /* 0x000fe20003fa4070 */
[----:B------:R-:W-:Y:S01]  /*3510*/  IMAD.MOV R47, RZ, RZ, -R47 ;  /* 0x000000ffff2f7224 */ /* 0x000fe200078e0a2f */
[----:B------:R-:W-:Y:S01]  /*3520*/  IABS R90, R53 ;  /* 0x00000035005a7213 */ /* 0x000fe20000000000 */
[----:B------:R-:W-:Y:S01]  /*3530*/  IMAD.HI.U32 R49, R5, R96, RZ ;  /* 0x0000006005317227 */ /* 0x000fe200078e00ff */
[----:B------:R-:W-:-:S02]  /*3540*/  IABS R92, R55 ;  /* 0x00000037005c7213 */ /* 0x000fc40000000000 */
[----:B------:R-:W-:Y:S01]  /*3550*/  ISETP.GT.U32.AND P2, PT, R3, R76, PT ;  /* 0x0000004c0300720c */ /* 0x000fe20003f44070 */
[----:B------:R-:W-:Y:S01]  /*3560*/  IMAD.HI.U32 R43, R5, R90, RZ ;  /* 0x0000005a052b7227 */ /* 0x000fe200078e00ff */
[----:B------:R-:W-:-:S03]  /*3570*/  ISETP.GT.U32.AND P1, PT, R3, R78, PT ;  /* 0x0000004e0300720c */ /* 0x000fc60003f24070 */
[----:B------:R-:W-:-:S04]  /*3580*/  IMAD.HI.U32 R45, R5, R92, RZ ;  /* 0x0000005c052d7227 */ /* 0x000fc800078e00ff */
[----:B------:R-:W-:Y:S02]  /*3590*/  IMAD.MOV R43, RZ, RZ, -R43 ;  /* 0x000000ffff2b7224 */ /* 0x000fe400078e0a2b */
[----:B------:R-:W-:Y:S02]  /*35a0*/  IMAD.MOV R45, RZ, RZ, -R45 ;  /* 0x000000ffff2d7224 */ /* 0x000fe400078e0a2d */
[C---:B------:R-:W-:Y:S02]  /*35b0*/  IMAD R88, R3.reuse, R47, R88 ;  /* 0x0000002f03587224 */ /* 0x040fe400078e0258 */
[----:B------:R-:W-:Y:S01]  /*35c0*/  @!P5 IMAD.IADD R86, R86, 0x1, -R3 ;  /* 0x000000015656d824 */ /* 0x000fe200078e0a03 */
[----:B------:R-:W-:Y:S01]  /*35d0*/  ISETP.GT.U32.AND P5, PT, R3, R80, PT ;  /* 0x000000500300720c */ /* 0x000fe20003fa4070 */
[----:B------:R-:W-:-:S04]  /*35e0*/  IMAD.HI.U32 R47, R5, R94, RZ ;  /* 0x0000005e052f7227 */ /* 0x000fc800078e00ff */
[----:B------:R-:W-:-:S04]  /*35f0*/  IMAD.HI.U32 R5, R5, R98, RZ ;  /* 0x0000006205057227 */ /* 0x000fc800078e00ff */
[C---:B------:R-:W-:Y:S02]  /*3600*/  IMAD R90, R3.reuse, R43, R90 ;  /* 0x0000002b035a7224 */ /* 0x040fe400078e025a */
[C---:B------:R-:W-:Y:S02]  /*3610*/  IMAD R92, R3.reuse, R45, R92 ;  /* 0x0000002d035c7224 */ /* 0x040fe400078e025c */
[----:B------:R-:W-:Y:S01]  /*3620*/  @!P4 IMAD.MOV R70, RZ, RZ, -R70 ;  /* 0x000000ffff46c224 */ /* 0x000fe200078e0a46 */
[C---:B------:R-:W-:Y:S01]  /*3630*/  ISETP.GT.U32.AND P4, PT, R3.reuse, R82, PT ;  /* 0x000000520300720c */ /* 0x040fe20003f84070 */
[----:B------:R-:W-:Y:S02]  /*3640*/  IMAD.MOV R5, RZ, RZ, -R5 ;  /* 0x000000ffff057224 */ /* 0x000fe400078e0a05 */
[----:B------:R-:W-:Y:S01]  /*3650*/  @!P6 IMAD.MOV R68, RZ, RZ, -R68 ;  /* 0x000000ffff44e224 */ /* 0x000fe200078e0a44 */
[C---:B------:R-:W-:Y:S01]  /*3660*/  ISETP.GT.U32.AND P6, PT, R3.reuse, R86, PT ;  /* 0x000000560300720c */ /* 0x040fe20003fc4070 */
[----:B------:R-:W-:Y:S01]  /*3670*/  @!P3 IMAD.MOV R72, RZ, RZ, -R72 ;  /* 0x000000ffff48b224 */ /* 0x000fe200078e0a48 */
[C---:B------:R-:W-:Y:S01]  /*3680*/  ISETP.GT.U32.AND P3, PT, R3.reuse, R84, PT ;  /* 0x000000540300720c */ /* 0x040fe20003f64070 */
[----:B------:R-:W-:Y:S01]  /*3690*/  @!P0 IMAD.MOV R74, RZ, RZ, -R74 ;  /* 0x000000ffff4a8224 */ /* 0x000fe200078e0a4a */
[C---:B------:R-:W-:Y:S01]  /*36a0*/  ISETP.GT.U32.AND P0, PT, R3.reuse, R88, PT ;  /* 0x000000580300720c */ /* 0x040fe20003f04070 */
[--C-:B------:R-:W-:Y:S01]  /*36b0*/  @!P2 IMAD.IADD R76, R76, 0x1, -R3.reuse ;  /* 0x000000014c4ca824 */ /* 0x100fe200078e0a03 */
[C---:B------:R-:W-:Y:S01]  /*36c0*/  ISETP.GT.U32.AND P2, PT, R3.reuse, R90, PT ;  /* 0x0000005a0300720c */ /* 0x040fe20003f44070 */
[----:B------:R-:W-:Y:S01]  /*36d0*/  @!P1 IMAD.IADD R78, R78, 0x1, -R3 ;  /* 0x000000014e4e9824 */ /* 0x000fe200078e0a03 */
[----:B------:R-:W-:Y:S01]  /*36e0*/  ISETP.GT.U32.AND P1, PT, R3, R92, PT ;  /* 0x0000005c0300720c */ /* 0x000fe20003f24070 */
[----:B------:R-:W-:-:S02]  /*36f0*/  IMAD.MOV R47, RZ, RZ, -R47 ;  /* 0x000000ffff2f7224 */ /* 0x000fc400078e0a2f */
[C---:B------:R-:W-:Y:S01]  /*3700*/  IMAD R98, R3.reuse, R5, R98 ;  /* 0x0000000503627224 */ /* 0x040fe200078e0262 */
[----:B------:R-:W-:Y:S01]  /*3710*/  SHF.R.U32.HI R5, RZ, 0x5, R177 ;  /* 0x00000005ff057819 */ /* 0x000fe200000116b1 */
[----:B------:R-:W-:Y:S01]  /*3720*/  IMAD.MOV R49, RZ, RZ, -R49 ;  /* 0x000000ffff317224 */ /* 0x000fe200078e0a31 */
[----:B------:R-:W0:Y:S01]  /*3730*/  LDC R177, c[0x0][0x23c] ;  /* 0x00008f00ffb17b82 */ /* 0x000e220000000800 */
[----:B------:R-:W-:Y:S01]  /*3740*/  IMAD R94, R3, R47, R94 ;  /* 0x0000002f035e7224 */ /* 0x000fe200078e025e */
[----:B------:R-:W-:Y:S01]  /*3750*/  R2UR UR25, R5 ;  /* 0x00000000051972ca */ /* 0x000fe200000e0000 */
[--C-:B------:R-:W-:Y:S01]  /*3760*/  @!P5 IMAD.IADD R80, R80, 0x1, -R3.reuse ;  /* 0x000000015050d824 */ /* 0x100fe200078e0a03 */
[C---:B------:R-:W-:Y:S01]  /*3770*/  ISETP.GT.U32.AND P5, PT, R3.reuse, R98, PT ;  /* 0x000000620300720c */ /* 0x040fe20003fa4070 */
[C---:B------:R-:W-:Y:S02]  /*3780*/  IMAD R96, R3.reuse, R49, R96 ;  /* 0x0000003103607224 */ /* 0x040fe400078e0260 */
[--C-:B------:R-:W-:Y:S01]  /*3790*/  @!P4 IMAD.IADD R82, R82, 0x1, -R3.reuse ;  /* 0x000000015252c824 */ /* 0x100fe200078e0a03 */
[----:B------:R-:W-:Y:S01]  /*37a0*/  ISETP.GT.U32.AND P4, PT, R3, R94, PT ;  /* 0x0000005e0300720c */ /* 0x000fe20003f84070 */
[--C-:B------:R-:W-:Y:S01]  /*37b0*/  @!P3 IMAD.IADD R84, R84, 0x1, -R3.reuse ;  /* 0x000000015454b824 */ /* 0x100fe200078e0a03 */
[----:B------:R-:W-:Y:S01]  /*37c0*/  ISETP.GE.AND P3, PT, R51, RZ, PT ;  /* 0x000000ff3300720c */ /* 0x000fe20003f66270 */
[--C-:B------:R-:W-:Y:S01]  /*37d0*/  @!P6 IMAD.IADD R86, R86, 0x1, -R3.reuse ;  /* 0x000000015656e824 */ /* 0x100fe200078e0a03 */
[----:B------:R-:W-:Y:S01]  /*37e0*/  ISETP.GT.U32.AND P6, PT, R3, R96, PT ;  /* 0x000000600300720c */ /* 0x000fe20003fc4070 */
[--C-:B------:R-:W-:Y:S01]  /*37f0*/  @!P0 IMAD.IADD R88, R88, 0x1, -R3.reuse ;  /* 0x0000000158588824 */ /* 0x100fe200078e0a03 */
[----:B------:R-:W-:Y:S01]  /*3800*/  ISETP.GE.AND P0, PT, R57, RZ, PT ;  /* 0x000000ff3900720c */ /* 0x000fe20003f06270 */
        /* <DEDUP_REMOVED lines=8> */
[----:B------:R-:W-:Y:S01]  /*3890*/  @!P3 IMAD.MOV R76, RZ, RZ, -R76 ;  /* 0x000000ffff4cb224 */ /* 0x000fe200078e0a4c */
[C---:B------:R-:W-:Y:S01]  /*38a0*/  ISETP.GT.U32.AND P3, PT, R3.reuse, R88, PT ;  /* 0x000000580300720c */ /* 0x040fe20003f64070 */
[--C-:B------:R-:W-:Y:S01]  /*38b0*/  @!P6 IMAD.IADD R96, R96, 0x1, -R3.reuse ;  /* 0x000000016060e824 */ /* 0x100fe200078e0a03 */
[C---:B------:R-:W-:Y:S01]  /*38c0*/  ISETP.GT.U32.AND P6, PT, R3.reuse, R94, PT ;  /* 0x0000005e0300720c */ /* 0x040fe20003fc4070 */
        /* <DEDUP_REMOVED lines=8> */
[----:B------:R-:W-:Y:S01]  /*3950*/  @!P4 IMAD.MOV R86, RZ, RZ, -R86 ;  /* 0x000000ffff56c224 */ /* 0x000fe200078e0a56 */
        /* <DEDUP_REMOVED lines=11> */
[----:B------:R-:W-:Y:S01]  /*3a10*/  @!P5 IMAD.IADD R96, R96, 0x1, -R3 ;  /* 0x000000016060d824 */ /* 0x000fe200078e0a03 */
[----:B------:R-:W-:Y:S01]  /*3a20*/  ISETP.NE.AND P5, PT, R41, RZ, PT ;  /* 0x000000ff2900720c */ /* 0x000fe20003fa5270 */
[----:B------:R-:W-:Y:S01]  /*3a30*/  @!P4 IMAD.MOV R98, RZ, RZ, -R98 ;  /* 0x000000ffff62c224 */ /* 0x000fe200078e0a62 */
[----:B------:R-:W-:Y:S01]  /*3a40*/  LOP3.LUT R3, RZ, R41, RZ, 0x33, !PT ;  /* 0x00000029ff037212 */ /* 0x000fe200078e33ff */
[----:B------:R-:W-:-:S02]  /*3a50*/  @!P3 IMAD.MOV R88, RZ, RZ, -R88 ;  /* 0x000000ffff58b224 */ /* 0x000fc400078e0a58 */
[----:B------:R-:W-:Y:S01]  /*3a60*/  @!P6 IMAD.MOV R96, RZ, RZ, -R96 ;  /* 0x000000ffff60e224 */ /* 0x000fe200078e0a60 */
[C---:B------:R-:W-:Y:S01]  /*3a70*/  SEL R7, R3.reuse, R7, !P5 ;  /* 0x0000000703077207 */ /* 0x040fe20006800000 */
[----:B------:R-:W-:Y:S01]  /*3a80*/  @!P0 IMAD.MOV R90, RZ, RZ, -R90 ;  /* 0x000000ffff5a8224 */ /* 0x000fe200078e0a5a */
[----:B------:R-:W-:Y:S01]  /*3a90*/  LEA R188, P0, R2, UR6, 0x1 ;  /* 0x0000000602bc7c11 */ /* 0x000fe2000f8008ff */
[----:B------:R-:W-:Y:S01]  /*3aa0*/  @!P2 IMAD.MOV R92, RZ, RZ, -R92 ;  /* 0x000000ffff5ca224 */ /* 0x000fe200078e0a5c */
[C---:B------:R-:W-:Y:S01]  /*3ab0*/  SEL R6, R3.reuse, R6, !P5 ;  /* 0x0000000603067207 */ /* 0x040fe20006800000 */
[----:B------:R-:W-:Y:S01]  /*3ac0*/  @!P1 IMAD.MOV R94, RZ, RZ, -R94 ;  /* 0x000000ffff5e9224 */ /* 0x000fe200078e0a5e */
[----:B------:R-:W-:Y:S01]  /*3ad0*/  SEL R9, R3, R9, !P5 ;  /* 0x0000000903097207 */ /* 0x000fe20006800000 */
[----:B------:R-:W-:Y:S01]  /*3ae0*/  IMAD R7, R7, UR4, RZ ;  /* 0x0000000407077c24 */ /* 0x000fe2000f8e02ff */
[C---:B------:R-:W-:Y:S01]  /*3af0*/  SEL R8, R3.reuse, R8, !P5 ;  /* 0x0000000803087207 */ /* 0x040fe20006800000 */
[----:B------:R-:W-:Y:S01]  /*3b00*/  IMAD R162, R6, UR4, RZ ;  /* 0x0000000406a27c24 */ /* 0x000fe2000f8e02ff */
[----:B------:R-:W-:Y:S01]  /*3b10*/  SEL R10, R3, R10, !P5 ;  /* 0x0000000a030a7207 */ /* 0x000fe20006800000 */
[----:B------:R-:W-:Y:S01]  /*3b20*/  IMAD R9, R9, UR4, RZ ;  /* 0x0000000409097c24 */ /* 0x000fe2000f8e02ff */
[C---:B------:R-:W-:Y:S01]  /*3b30*/  SEL R11, R3.reuse, R11, !P5 ;  /* 0x0000000b030b7207 */ /* 0x040fe20006800000 */
[----:B------:R-:W-:Y:S01]  /*3b40*/  IMAD R8, R8, UR4, RZ ;  /* 0x0000000408087c24 */ /* 0x000fe2000f8e02ff */
[C---:B------:R-:W-:Y:S01]  /*3b50*/  SEL R12, R3.reuse, R12, !P5 ;  /* 0x0000000c030c7207 */ /* 0x040fe20006800000 */
[----:B------:R-:W-:Y:S01]  /*3b60*/  IMAD R5, R10, UR4, RZ ;  /* 0x000000040a057c24 */ /* 0x000fe2000f8e02ff */
        /* <DEDUP_REMOVED lines=112> */
[----:B------:R-:W-:Y:S01]  /*4270*/  LEA.HI.X.SX32 R189, R2, UR7, 0x1, P0 ;  /* 0x0000000702bd7c11 */ /* 0x000fe200080f0eff */
[----:B------:R-:W-:Y:S01]  /*4280*/  ULDC.64 UR6, c[0x0][0x218] ;  /* 0x0000860000067ab9 */ /* 0x000fe20000000a00 */
[----:B------:R-:W-:Y:S01]  /*4290*/  SEL R3, R3, R98, !P5 ;  /* 0x0000006203037207 */ /* 0x000fe20006800000 */
[----:B------:R-:W-:Y:S01]  /*42a0*/  IMAD R94, R94, UR4, RZ ;  /* 0x000000045e5e7c24 */ /* 0x000fe2000f8e02ff */
[----:B------:R-:W-:Y:S01]  /*42b0*/  LEA R160, P5, R7, UR6, 0x1 ;  /* 0x0000000607a07c11 */ /* 0x000fe2000f8a08ff */
[----:B------:R-:W-:Y:S01]  /*42c0*/  IMAD R96, R96, UR4, RZ ;  /* 0x0000000460607c24 */ /* 0x000fe2000f8e02ff */
[----:B------:R-:W-:Y:S01]  /*42d0*/  LEA R161, P6, R162, UR6, 0x1 ;  /* 0x00000006a2a17c11 */ /* 0x000fe2000f8c08ff */
[----:B------:R-:W-:Y:S01]  /*42e0*/  IMAD R55, R3, UR4, RZ ;  /* 0x0000000403377c24 */ /* 0x000fe2000f8e02ff */
[----:B------:R-:W-:Y:S01]  /*42f0*/  LEA.HI.X.SX32 R3, R7, UR7, 0x1, P5 ;  /* 0x0000000707037c11 */ /* 0x000fe2000a8f0eff */
[----:B------:R-:W-:Y:S01]  /*4300*/  UMOV UR4, URZ ;  /* 0x0000003f00047c82 */ /* 0x000fe20008000000 */
[----:B------:R-:W-:Y:S01]  /*4310*/  LEA R2, P2, R9, UR6, 0x1 ;  /* 0x0000000609027c11 */ /* 0x000fe2000f8408ff */
[-C--:B------:R-:W-:Y:S01]  /*4320*/  IMAD R180, R144, R147.reuse, RZ ;  /* 0x0000009390b47224 */ /* 0x080fe200078e02ff */
[----:B------:R-:W-:Y:S01]  /*4330*/  LEA R156, P1, R5, UR6, 0x1 ;  /* 0x00000006059c7c11 */ /* 0x000fe2000f8208ff */
[----:B------:R1:W-:Y:S01]  /*4340*/  STL [R1+0x8], R3 ;  /* 0x0000080301007387 */ /* 0x0003e20000100800 */
[----:B------:R-:W-:Y:S01]  /*4350*/  LEA.HI.X.SX32 R162, R162, UR7, 0x1, P6 ;  /* 0x00000007a2a27c11 */ /* 0x000fe2000b0f0eff */
[-C--:B------:R-:W-:Y:S01]  /*4360*/  IMAD R181, R145, R147.reuse, RZ ;  /* 0x0000009391b57224 */ /* 0x080fe200078e02ff */
[----:B------:R-:W-:Y:S01]  /*4370*/  LEA R4, P6, R43, UR6, 0x1 ;  /* 0x000000062b047c11 */ /* 0x000fe2000f8c08ff */
[-C--:B------:R-:W-:Y:S01]  /*4380*/  IMAD R180, R148, R147.reuse, RZ ;  /* 0x0000009394b47224 */ /* 0x080fe200078e02ff */
[----:B------:R-:W-:Y:S01]  /*4390*/  LEA R16, P5, R14, UR6, 0x1 ;  /* 0x000000060e107c11 */ /* 0x000fe2000f8a08ff */
[-C--:B------:R-:W-:Y:S01]  /*43a0*/  IMAD R181, R149, R147.reuse, RZ ;  /* 0x0000009395b57224 */ /* 0x080fe200078e02ff */
[----:B------:R-:W-:Y:S01]  /*43b0*/  LEA.HI.X.SX32 R5, R5, UR7, 0x1, P1 ;  /* 0x0000000705057c11 */ /* 0x000fe200088f0eff */
[----:B------:R-:W-:Y:S01]  /*43c0*/  IMAD R180, R151, R147, RZ ;  /* 0x0000009397b47224 */ /* 0x000fe200078e02ff */
[----:B------:R-:W-:-:S02]  /*43d0*/  LEA R11, P0, R41, UR6, 0x1 ;  /* 0x00000006290b7c11 */ /* 0x000fc4000f8008ff */
[----:B------:R-:W-:Y:S02]  /*43e0*/  CS2R R98, SRZ ;  /* 0x0000000000627805 */ /* 0x000fe4000001ff00 */
[----:B-1----:R-:W-:Y:S01]  /*43f0*/  LEA.HI.X.SX32 R3, R9, UR7, 0x1, P2 ;  /* 0x0000000709037c11 */ /* 0x002fe200090f0eff */
[----:B------:R1:W-:Y:S01]  /*4400*/  STL [R1+0xc], R5 ;  /* 0x00000c0501007387 */ /* 0x0003e20000100800 */
[----:B------:R-:W-:Y:S02]  /*4410*/  LEA R7, P2, R47, UR6, 0x1 ;  /* 0x000000062f077c11 */ /* 0x000fe4000f8408ff */
[----:B------:R-:W-:Y:S02]  /*4420*/  CS2R R144, SRZ ;  /* 0x0000000000907805 */ /* 0x000fe4000001ff00 */
[----:B------:R-:W-:Y:S02]  /*4430*/  LEA R20, P1, R49, UR6, 0x1 ;  /* 0x0000000631147c11 */ /* 0x000fe4000f8208ff */
[----:B------:R-:W-:-:S02]  /*4440*/  CS2R R148, SRZ ;  /* 0x0000000000947805 */ /* 0x000fc4000001ff00 */
[----:B------:R-:W-:Y:S02]  /*4450*/  LEA R10, P4, R12, UR6, 0x1 ;  /* 0x000000060c0a7c11 */ /* 0x000fe4000f8808ff */
[----:B------:R-:W-:Y:S02]  /*4460*/  CS2R R150, SRZ ;  /* 0x0000000000967805 */ /* 0x000fe4000001ff00 */
[----:B------:R-:W-:Y:S02]  /*4470*/  LEA.HI.X.SX32 R9, R43, UR7, 0x1, P6 ;  /* 0x000000072b097c11 */ /* 0x000fe4000b0f0eff */
[----:B------:R-:W-:Y:S02]  /*4480*/  LEA.HI.X.SX32 R18, R14, UR7, 0x1, P5 ;  /* 0x000000070e127c11 */ /* 0x000fe4000a8f0eff */
[----:B------:R-:W-:Y:S01]  /*4490*/  LEA.HI.X.SX32 R14, R47, UR7, 0x1, P2 ;  /* 0x000000072f0e7c11 */ /* 0x000fe200090f0eff */
[----:B------:R-:W-:Y:S01]  /*44a0*/  STL [R1+0x10], R9 ;  /* 0x0000100901007387 */ /* 0x000fe20000100800 */
[----:B------:R-:W-:-:S02]  /*44b0*/  LEA R6, P3, R8, UR6, 0x1 ;  /* 0x0000000608067c11 */ /* 0x000fc4000f8608ff */
[----:B------:R-:W-:Y:S01]  /*44c0*/  LEA.HI.X.SX32 R13, R41, UR7, 0x1, P0 ;  /* 0x00000007290d7c11 */ /* 0x000fe200080f0eff */
[----:B------:R2:W-:Y:S01]  /*44d0*/  STL [R1+0x14], R14 ;  /* 0x0000140e01007387 */ /* 0x0005e20000100800 */
[----:B------:R-:W-:Y:S02]  /*44e0*/  LEA.HI.X.SX32 R21, R49, UR7, 0x1, P1 ;  /* 0x0000000731157c11 */ /* 0x000fe400088f0eff */
[----:B------:R-:W-:Y:S02]  /*44f0*/  LEA R19, P0, R51, UR6, 0x1 ;  /* 0x0000000633137c11 */ /* 0x000fe4000f8008ff */
[----:B------:R-:W-:Y:S02]  /*4500*/  LEA R154, P1, R24, UR6, 0x1 ;  /* 0x00000006189a7c11 */ /* 0x000fe4000f8208ff */
[----:B-1----:R-:W-:Y:S02]  /*4510*/  LEA.HI.X.SX32 R5, R12, UR7, 0x1, P4 ;  /* 0x000000070c057c11 */ /* 0x002fe4000a0f0eff */
[----:B------:R-:W-:Y:S01]  /*4520*/  LEA R12, P4, R53, UR6, 0x1 ;  /* 0x00000006350c7c11 */ /* 0x000fe2000f8808ff */
[----:B------:R1:W-:Y:S01]  /*4530*/  STL [R1+0x20], R154 ;  /* 0x0000209a01007387 */ /* 0x0003e20000100800 */
[----:B------:R-:W-:-:S02]  /*4540*/  LEA.HI.X.SX32 R8, R8, UR7, 0x1, P3 ;  /* 0x0000000708087c11 */ /* 0x000fc400098f0eff */
[----:B------:R-:W-:Y:S02]  /*4550*/  LEA R15, P3, R45, UR6, 0x1 ;  /* 0x000000062d0f7c11 */ /* 0x000fe4000f8608ff */
[----:B--2---:R-:W-:Y:S02]  /*4560*/  LEA.HI.X.SX32 R14, R51, UR7, 0x1, P0 ;  /* 0x00000007330e7c11 */ /* 0x004fe400080f0eff */
[----:B------:R-:W-:Y:S02]  /*4570*/  LEA R158, P0, R25, UR6, 0x1 ;  /* 0x00000006199e7c11 */ /* 0x000fe4000f8008ff */
[----:B------:R-:W-:Y:S02]  /*4580*/  LEA R23, P5, R236, UR6, 0x1 ;  /* 0x00000006ec177c11 */ /* 0x000fe4000f8a08ff */
[----:B-1----:R-:W-:Y:S01]  /*4590*/  LEA.HI.X.SX32 R154, R53, UR7, 0x1, P4 ;  /* 0x00000007359a7c11 */ /* 0x002fe2000a0f0eff */
[----:B------:R-:W-:Y:S01]  /*45a0*/  STL [R1+0x9c], R158 ;  /* 0x00009c9e01007387 */ /* 0x000fe20000100800 */
[----:B------:R-:W-:-:S02]  /*45b0*/  LEA.HI.X.SX32 R9, R45, UR7, 0x1, P3 ;  /* 0x000000072d097c11 */ /* 0x000fc400098f0eff */
[----:B------:R-:W-:Y:S01]  /*45c0*/  LEA R17, P3, R22, UR6, 0x1 ;  /* 0x0000000616117c11 */ /* 0x000fe2000f8608ff */
[----:B------:R1:W-:Y:S01]  /*45d0*/  STL [R1+0x18], R154 ;  /* 0x0000189a01007387 */ /* 0x0003e20000100800 */
[----:B------:R-:W-:Y:S02]  /*45e0*/  LEA.HI.X.SX32 R236, R236, UR7, 0x1, P5 ;  /* 0x00000007ecec7c11 */ /* 0x000fe4000a8f0eff */
[----:B------:R-:W-:Y:S02]  /*45f0*/  LEA.HI.X.SX32 R22, R22, UR7, 0x1, P3 ;  /* 0x0000000716167c11 */ /* 0x000fe400098f0eff */
[----:B------:R-:W-:Y:S02]  /*4600*/  LEA R155, P2, R157, UR6, 0x1 ;  /* 0x000000069d9b7c11 */ /* 0x000fe4000f8408ff */
[----:B------:R-:W-:Y:S02]  /*4610*/  LEA R152, P6, R153, UR6, 0x1 ;  /* 0x0000000699987c11 */ /* 0x000fe4000f8c08ff */
[----:B------:R-:W-:-:S02]  /*4620*/  LEA.HI.X.SX32 R157, R157, UR7, 0x1, P2 ;  /* 0x000000079d9d7c11 */ /* 0x000fc400090f0eff */
[----:B-1----:R-:W-:Y:S02]  /*4630*/  LEA R154, P5, R28, UR6, 0x1 ;  /* 0x000000061c9a7c11 */ /* 0x002fe4000f8a08ff */
[----:B------:R-:W-:Y:S02]  /*4640*/  LEA R234, P4, R26, UR6, 0x1 ;  /* 0x000000061aea7c11 */ /* 0x000fe4000f8808ff */
[----:B------:R-:W-:Y:S01]  /*4650*/  LEA.HI.X.SX32 R153, R153, UR7, 0x1, P6 ;  /* 0x0000000799997c11 */ /* 0x000fe2000b0f0eff */
[----:B------:R1:W-:Y:S01]  /*4660*/  STL [R1+0xa0], R154 ;  /* 0x0000a09a01007387 */ /* 0x0003e20000100800 */
[----:B------:R-:W-:Y:S02]  /*4670*/  LEA R158, P6, R27, UR6, 0x1 ;  /* 0x000000061b9e7c11 */ /* 0x000fe4000f8c08ff */
[----:B------:R-:W-:Y:S01]  /*4680*/  LEA R163, P3, R29, UR6, 0x1 ;  /* 0x000000061da37c11 */ /* 0x000fe2000f8608ff */
[----:B------:R2:W-:Y:S01]  /*4690*/  STL [R1+0x1c], R22 ;  /* 0x00001c1601007387 */ /* 0x0005e20000100800 */
[----:B-1----:R-:W-:-:S02]  /*46a0*/  LEA R154, P2, R30, UR6, 0x1 ;  /* 0x000000061e9a7c11 */ /* 0x002fc4000f8408ff */
[----:B--2---:R-:W-:-:S03]  /*46b0*/  LEA.HI.X.SX32 R22, R24, UR7, 0x1, P1 ;  /* 0x0000000718167c11 */ /* 0x004fc600088f0eff */
[----:B------:R1:W-:Y:S01]  /*46c0*/  STL [R1+0x2c], R154 ;  /* 0x00002c9a01007387 */ /* 0x0003e20000100800 */
[----:B------:R-:W-:Y:S02]  /*46d0*/  LEA R159, P1, R31, UR6, 0x1 ;  /* 0x000000061f9f7c11 */ /* 0x000fe4000f8208ff */
[----:B------:R-:W-:Y:S02]  /*46e0*/  LEA.HI.X.SX32 R214, R30, UR7, 0x1, P2 ;  /* 0x000000071ed67c11 */ /* 0x000fe400090f0eff */
[----:B------:R-:W-:Y:S01]  /*46f0*/  LEA R166, P2, R37, UR6, 0x1 ;  /* 0x0000000625a67c11 */ /* 0x000fe2000f8408ff */
[----:B------:R2:W-:Y:S01]  /*4700*/  STL [R1+0xa4], R159 ;  /* 0x0000a49f01007387 */ /* 0x0005e20000100800 */
[----:B-1----:R-:W-:Y:S02]  /*4710*/  LEA.HI.X.SX32 R154, R25, UR7, 0x1, P0 ;  /* 0x00000007199a7c11 */ /* 0x002fe400080f0eff */
[----:B------:R-:W-:Y:S02]  /*4720*/  CS2R R24, SRZ ;  /* 0x0000000000187805 */ /* 0x000fe4000001ff00 */
[----:B------:R-:W-:Y:S01]  /*4730*/  LEA R216, P0, R32, UR6, 0x1 ;  /* 0x0000000620d87c11 */ /* 0x000fe2000f8008ff */
[----:B------:R1:W-:Y:S01]  /*4740*/  STL [R1+0x24], R154 ;  /* 0x0000249a01007387 */ /* 0x0003e20000100800 */
[----:B--2---:R-:W-:-:S02]  /*4750*/  LEA.HI.X.SX32 R159, R26, UR7, 0x1, P4 ;  /* 0x000000071a9f7c11 */ /* 0x004fc4000a0f0eff */
[C---:B------:R-:W-:Y:S02]  /*4760*/  LEA R165, P4, R33.reuse, UR6, 0x1 ;  /* 0x0000000621a57c11 */ /* 0x040fe4000f8808ff */
[----:B------:R-:W-:Y:S02]  /*4770*/  LEA.HI.X.SX32 R215, R32, UR7, 0x1, P0 ;  /* 0x0000000720d77c11 */ /* 0x000fe400080f0eff */
[----:B------:R-:W-:Y:S01]  /*4780*/  LEA.HI.X.SX32 R217, R33, UR7, 0x1, P4 ;  /* 0x0000000721d97c11 */ /* 0x000fe2000a0f0eff */
[----:B------:R2:W-:Y:S01]  /*4790*/  STL [R1+0x34], R165 ;  /* 0x000034a501007387 */ /* 0x0005e20000100800 */
[----:B------:R-:W-:Y:S02]  /*47a0*/  CS2R R32, SRZ ;  /* 0x0000000000207805 */ /* 0x000fe4000001ff00 */
[----:B-1----:R-:W-:Y:S02]  /*47b0*/  LEA.HI.X.SX32 R154, R27, UR7, 0x1, P6 ;  /* 0x000000071b9a7c11 */ /* 0x002fe4000b0f0eff */
[----:B------:R-:W-:-:S02]  /*47c0*/  CS2R R26, SRZ ;  /* 0x00000000001a7805 */ /* 0x000fc4000001ff00 */
[----:B------:R-:W-:-:S05]  /*47d0*/  LEA R164, P6, R34, UR6, 0x1 ;  /* 0x0000000622a47c11 */ /* 0x000fca000f8c08ff */
[----:B------:R1:W-:Y:S01]  /*47e0*/  STL [R1+0xa8], R164 ;  /* 0x0000a8a401007387 */ /* 0x0003e20000100800 */
[----:B--2---:R-:W-:Y:S02]  /*47f0*/  LEA.HI.X.SX32 R165, R28, UR7, 0x1, P5 ;  /* 0x000000071ca57c11 */ /* 0x004fe4000a8f0eff */
[----:B------:R-:W-:-:S03]  /*4800*/  LEA R219, P5, R35, UR6, 0x1 ;  /* 0x0000000623db7c11 */ /* 0x000fc6000f8a08ff */
[----:B------:R2:W-:Y:S01]  /*4810*/  STL [R1+0x28], R165 ;  /* 0x000028a501007387 */ /* 0x0005e20000100800 */
[----:B------:R-:W-:Y:S02]  /*4820*/  LEA.HI.X.SX32 R218, R35, UR7, 0x1, P5 ;  /* 0x0000000723da7c11 */ /* 0x000fe4000a8f0eff */
[----:B-1----:R-:W-:Y:S02]  /*4830*/  LEA.HI.X.SX32 R164, R29, UR7, 0x1, P3 ;  /* 0x000000071da47c11 */ /* 0x002fe400098f0eff */
[----:B------:R-:W-:Y:S02]  /*4840*/  CS2R R28, SRZ ;  /* 0x00000000001c7805 */ /* 0x000fe4000001ff00 */
[----:B--2---:R-:W-:-:S04]  /*4850*/  LEA R165, P3, R36, UR6, 0x1 ;  /* 0x0000000624a57c11 */ /* 0x004fc8000f8608ff */
[----:B------:R-:W-:Y:S01]  /*4860*/  LEA.HI.X.SX32 R220, R36, UR7, 0x1, P3 ;  /* 0x0000000724dc7c11 */ /* 0x000fe200098f0eff */
[----:B------:R1:W-:Y:S04]  /*4870*/  STL [R1+0x3c], R165 ;  /* 0x00003ca501007387 */ /* 0x0003e80000100800 */
[----:B------:R2:W-:Y:S01]  /*4880*/  STL [R1+0xac], R166 ;  /* 0x0000aca601007387 */ /* 0x0005e20000100800 */
[----:B-1----:R-:W-:Y:S02]  /*4890*/  LEA.HI.X.SX32 R165, R31, UR7, 0x1, P1 ;  /* 0x000000071fa57c11 */ /* 0x002fe400088f0eff */
[----:B------:R-:W-:Y:S02]  /*48a0*/  CS2R R30, SRZ ;  /* 0x00000000001e7805 */ /* 0x000fe4000001ff00 */
[----:B------:R-:W-:-:S02]  /*48b0*/  LEA R233, P1, R38, UR6, 0x1 ;  /* 0x0000000626e97c11 */ /* 0x000fc4000f8208ff */
[----:B--2---:R-:W-:Y:S01]  /*48c0*/  LEA R166, P4, R40, UR6, 0x1 ;  /* 0x0000000628a67c11 */ /* 0x004fe2000f8808ff */
[----:B------:R1:W-:Y:S01]  /*48d0*/  STL [R1+0x30], R165 ;  /* 0x000030a501007387 */ /* 0x0003e20000100800 */
[----:B------:R-:W-:Y:S02]  /*48e0*/  LEA.HI.X.SX32 R221, R38, UR7, 0x1, P1 ;  /* 0x0000000726dd7c11 */ /* 0x000fe400088f0eff */
[----:B-1----:R-:W-:-:S04]  /*48f0*/  LEA R165, P0, R39, UR6, 0x1 ;  /* 0x0000000627a57c11 */ /* 0x002fc8000f8008ff */
[----:B------:R-:W-:Y:S01]  /*4900*/  LEA.HI.X.SX32 R222, R39, UR7, 0x1, P0 ;  /* 0x0000000727de7c11 */ /* 0x000fe200080f0eff */
[----:B------:R1:W-:Y:S01]  /*4910*/  STL [R1+0x44], R165 ;  /* 0x000044a501007387 */ /* 0x0003e20000100800 */
[----:B------:R-:W-:-:S03]  /*4920*/  CS2R R38, SRZ ;  /* 0x0000000000267805 */ /* 0x000fc6000001ff00 */
[----:B------:R2:W-:Y:S01]  /*4930*/  STL [R1+0xb0], R166 ;  /* 0x0000b0a601007387 */ /* 0x0005e20000100800 */
[----:B-1----:R-:W-:Y:S02]  /*4940*/  LEA.HI.X.SX32 R165, R34, UR7, 0x1, P6 ;  /* 0x0000000722a57c11 */ /* 0x002fe4000b0f0eff */
[----:B------:R-:W-:Y:S02]  /*4950*/  CS2R R34, SRZ ;  /* 0x0000000000227805 */ /* 0x000fe4000001ff00 */
[----:B------:R-:W-:Y:S02]  /*4960*/  LEA R232, P6, R42, UR6, 0x1 ;  /* 0x000000062ae87c11 */ /* 0x000fe4000f8c08ff */
[----:B--2---:R-:W-:Y:S01]  /*4970*/  LEA R166, P3, R46, UR6, 0x1 ;  /* 0x000000062ea67c11 */ /* 0x004fe2000f8608ff */
[----:B------:R1:W-:Y:S01]  /*4980*/  STL [R1+0x38], R165 ;  /* 0x000038a501007387 */ /* 0x0003e20000100800 */
[----:B------:R-:W-:Y:S02]  /*4990*/  LEA.HI.X.SX32 R223, R42, UR7, 0x1, P6 ;  /* 0x000000072adf7c11 */ /* 0x000fe4000b0f0eff */
[----:B------:R-:W-:-:S02]  /*49a0*/  CS2R R42, SRZ ;  /* 0x00000000002a7805 */ /* 0x000fc4000001ff00 */
        /* <DEDUP_REMOVED lines=74> */
[----:B------:R-:W-:Y:S02]  /*4e50*/  LEA R168, P0, R94, UR6, 0x1 ;  /* 0x000000065ea87c11 */ /* 0x000fe4000f8008ff */
[----:B------:R-:W-:Y:S01]  /*4e60*/  CS2R R80, SRZ ;  /* 0x0000000000507805 */ /* 0x000fe2000001ff00 */
[----:B------:R2:W-:Y:S01]  /*4e70*/  STL [R1+0xcc], R166 ;  /* 0x0000cca601007387 */ /* 0x0005e20000100800 */
[----:B-1----:R-:W-:Y:S02]  /*4e80*/  LEA.HI.X.SX32 R165, R70, UR7, 0x1, P6 ;  /* 0x0000000746a57c11 */ /* 0x002fe4000b0f0eff */
[----:B------:R-:W-:Y:S02]  /*4e90*/  CS2R R70, SRZ ;  /* 0x0000000000467805 */ /* 0x000fe4000001ff00 */
[----:B------:R-:W-:-:S02]  /*4ea0*/  LEA R250, P6, R84, UR6, 0x1 ;  /* 0x0000000654fa7c11 */ /* 0x000fc4000f8c08ff */
[----:B--2---:R-:W-:Y:S01]  /*4eb0*/  LEA R166, P3, R88, UR6, 0x1 ;  /* 0x0000000658a67c11 */ /* 0x004fe2000f8608ff */
[----:B------:R1:W-:Y:S01]  /*4ec0*/  STL [R1+0x70], R165 ;  /* 0x000070a501007387 */ /* 0x0003e20000100800 */
[----:B------:R-:W-:Y:S02]  /*4ed0*/  LEA.HI.X.SX32 R230, R84, UR7, 0x1, P6 ;  /* 0x0000000754e67c11 */ /* 0x000fe4000b0f0eff */
[----:B------:R-:W-:Y:S02]  /*4ee0*/  CS2R R84, SRZ ;  /* 0x0000000000547805 */ /* 0x000fe4000001ff00 */
[----:B-1----:R-:W-:-:S04]  /*4ef0*/  LEA R165, P5, R86, UR6, 0x1 ;  /* 0x0000000656a57c11 */ /* 0x002fc8000f8a08ff */
[----:B------:R-:W-:Y:S01]  /*4f00*/  LEA.HI.X.SX32 R251, R86, UR7, 0x1, P5 ;  /* 0x0000000756fb7c11 */ /* 0x000fe2000a8f0eff */
[----:B------:R1:W-:Y:S01]  /*4f10*/  STL [R1+0x84], R165 ;  /* 0x000084a501007387 */ /* 0x0003e20000100800 */
[----:B------:R-:W-:-:S03]  /*4f20*/  CS2R R86, SRZ ;  /* 0x0000000000567805 */ /* 0x000fc6000001ff00 */
[----:B------:R-:W-:Y:S01]  /*4f30*/  STL [R1+0xd0], R166 ;  /* 0x0000d0a601007387 */ /* 0x000fe20000100800 */
[----:B-1----:R-:W-:Y:S02]  /*4f40*/  LEA.HI.X.SX32 R165, R76, UR7, 0x1, P2 ;  /* 0x000000074ca57c11 */ /* 0x002fe400090f0eff */
[----:B------:R-:W-:Y:S02]  /*4f50*/  CS2R R76, SRZ ;  /* 0x00000000004c7805 */ /* 0x000fe4000001ff00 */
[C---:B------:R-:W-:Y:S01]  /*4f60*/  LEA R252, P2, R90.reuse, UR6, 0x1 ;  /* 0x000000065afc7c11 */ /* 0x040fe2000f8408ff */
[----:B------:R1:W-:Y:S03]  /*4f70*/  STL [R1+0x78], R165 ;  /* 0x000078a501007387 */ /* 0x0003e60000100800 */
[----:B------:R-:W-:Y:S02]  /*4f80*/  LEA.HI.X.SX32 R231, R90, UR7, 0x1, P2 ;  /* 0x000000075ae77c11 */ /* 0x000fe400090f0eff */
[----:B------:R-:W-:-:S02]  /*4f90*/  CS2R R90, SRZ ;  /* 0x00000000005a7805 */ /* 0x000fc4000001ff00 */
[----:B-1----:R-:W-:-:S05]  /*4fa0*/  LEA R165, P1, R92, UR6, 0x1 ;  /* 0x000000065ca57c11 */ /* 0x002fca000f8208ff */
[----:B------:R1:W-:Y:S04]  /*4fb0*/  STL [R1+0x8c], R165 ;  /* 0x00008ca501007387 */ /* 0x0003e80000100800 */
[----:B------:R2:W-:Y:S01]  /*4fc0*/  STL [R1+0xd4], R168 ;  /* 0x0000d4a801007387 */ /* 0x0005e20000100800 */
[----:B-1----:R-:W-:Y:S02]  /*4fd0*/  LEA.HI.X.SX32 R165, R82, UR7, 0x1, P4 ;  /* 0x0000000752a57c11 */ /* 0x002fe4000a0f0eff */
[----:B------:R-:W-:Y:S02]  /*4fe0*/  CS2R R82, SRZ ;  /* 0x0000000000527805 */ /* 0x000fe4000001ff00 */
[----:B------:R-:W-:Y:S02]  /*4ff0*/  LEA R166, P4, R96, UR6, 0x1 ;  /* 0x0000000660a67c11 */ /* 0x000fe4000f8808ff */
[----:B--2---:R-:W-:Y:S01]  /*5000*/  LEA.HI.X.SX32 R168, R94, UR7, 0x1, P0 ;  /* 0x000000075ea87c11 */ /* 0x004fe200080f0eff */
[----:B------:R1:W-:Y:S01]  /*5010*/  STL [R1+0x80], R165 ;  /* 0x000080a501007387 */ /* 0x0003e20000100800 */
[----:B------:R-:W-:-:S03]  /*5020*/  CS2R R94, SRZ ;  /* 0x00000000005e7805 */ /* 0x000fc6000001ff00 */
[----:B------:R2:W-:Y:S01]  /*5030*/  STL [R1+0x94], R166 ;  /* 0x000094a601007387 */ /* 0x0005e20000100800 */
[----:B-1----:R-:W-:Y:S01]  /*5040*/  LEA R165, P6, R55, UR6, 0x1 ;  /* 0x0000000637a57c11 */ /* 0x002fe2000f8c08ff */
[----:B------:R-:W-:Y:S01]  /*5050*/  UIADD3 UR6, UP0, UR14, 0x2, URZ ;  /* 0x000000020e067890 */ /* 0x000fe2000ff1e03f */
[----:B--2---:R-:W-:-:S03]  /*5060*/  LEA.HI.X.SX32 R166, R88, UR7, 0x1, P3 ;  /* 0x0000000758a67c11 */ /* 0x004fc600098f0eff */
[----:B------:R1:W-:Y:S01]  /*5070*/  STL [R1+0xd8], R165 ;  /* 0x0000d8a501007387 */ /* 0x0003e20000100800 */
[----:B------:R-:W-:-:S03]  /*5080*/  CS2R R88, SRZ ;  /* 0x0000000000587805 */ /* 0x000fc6000001ff00 */
[----:B------:R2:W-:Y:S01]  /*5090*/  STL [R1+0x88], R166 ;  /* 0x000088a601007387 */ /* 0x0005e20000100800 */
[----:B-1----:R-:W-:Y:S02]  /*50a0*/  LEA.HI.X.SX32 R165, R92, UR7, 0x1, P1 ;  /* 0x000000075ca57c11 */ /* 0x002fe400088f0eff */
[----:B------:R-:W-:Y:S02]  /*50b0*/  CS2R R92, SRZ ;  /* 0x00000000005c7805 */ /* 0x000fe4000001ff00 */
[----:B--2---:R-:W-:Y:S01]  /*50c0*/  LEA.HI.X.SX32 R166, R96, UR7, 0x1, P4 ;  /* 0x0000000760a67c11 */ /* 0x004fe2000a0f0eff */
[----:B------:R1:W-:Y:S01]  /*50d0*/  STL [R1], R165 ;  /* 0x000000a501007387 */ /* 0x0003e20000100800 */
[----:B------:R-:W-:-:S03]  /*50e0*/  CS2R R96, SRZ ;  /* 0x0000000000607805 */ /* 0x000fc6000001ff00 */
[----:B------:R2:W-:Y:S04]  /*50f0*/  STL [R1+0x90], R168 ;  /* 0x000090a801007387 */ /* 0x0005e80000100800 */
[----:B------:R3:W-:Y:S01]  /*5100*/  STL [R1+0x4], R166 ;  /* 0x000004a601007387 */ /* 0x0007e20000100800 */
[----:B-1----:R-:W-:Y:S01]  /*5110*/  LEA.HI.X.SX32 R165, R55, UR7, 0x1, P6 ;  /* 0x0000000737a57c11 */ /* 0x002fe2000b0f0eff */
[----:B------:R-:W-:Y:S01]  /*5120*/  UIADD3.X UR7, UR4, 0x40000040, URZ, UP0, !UPT ;  /* 0x4000004004077890 */ /* 0x000fe200087fe43f */
[----:B------:R-:W-:Y:S02]  /*5130*/  CS2R R54, SRZ ;  /* 0x0000000000367805 */ /* 0x000fe4000001ff00 */
[C---:B--2---:R-:W-:Y:S01]  /*5140*/  LOP3.LUT R168, R130.reuse, 0x12, RZ, 0xfc, !PT ;  /* 0x0000001282a87812 */ /* 0x044fe200078efcff */
[----:B------:R1:W-:Y:S01]  /*5150*/  STL [R1+0x98], R165 ;  /* 0x000098a501007387 */ /* 0x0003e20000100800 */
[----:B------:R-:W-:Y:S01]  /*5160*/  UIADD3.64 UR22, UR6, 0x2, URZ ;  /* 0x0000000206167897 */ /* 0x000fe2000fffe03f */
[----:B---3--:R-:W-:Y:S01]  /*5170*/  LOP3.LUT R166, R130, 0x14, RZ, 0xfc, !PT ;  /* 0x0000001482a67812 */ /* 0x008fe200078efcff */
[----:B------:R-:W-:-:S04]  /*5180*/  UIADD3.64 UR10, UR6, 0x4, URZ ;  /* 0x00000004060a7897 */ /* 0x000fc8000fffe03f */
[-C--:B------:R-:W-:Y:S01]  /*5190*/  IMAD R179, R166, R147.reuse, RZ ;  /* 0x00000093a6b37224 */ /* 0x080fe200078e02ff */
[----:B-1----:R-:W-:Y:S01]  /*51a0*/  LOP3.LUT R165, R130, 0x16, RZ, 0xfc, !PT ;  /* 0x0000001682a57812 */ /* 0x002fe200078efcff */
[-C--:B------:R-:W-:Y:S02]  /*51b0*/  IMAD R166, R168, R147.reuse, RZ ;  /* 0x00000093a8a67224 */ /* 0x080fe400078e02ff */
[-C--:B------:R-:W-:Y:S02]  /*51c0*/  IMAD R166, R171, R147.reuse, RZ ;  /* 0x00000093aba67224 */ /* 0x080fe400078e02ff */
[-C--:B------:R-:W-:Y:S02]  /*51d0*/  IMAD R165, R165, R147.reuse, RZ ;  /* 0x00000093a5a57224 */ /* 0x080fe400078e02ff */
[-C--:B------:R-:W-:Y:S02]  /*51e0*/  IMAD R165, R169, R147.reuse, RZ ;  /* 0x00000093a9a57224 */ /* 0x080fe400078e02ff */
[----:B------:R-:W-:-:S02]  /*51f0*/  IMAD R165, R172, R147, RZ ;  /* 0x00000093aca57224 */ /* 0x000fc400078e02ff */
[----:B0-----:R-:W-:Y:S02]  /*5200*/  IMAD R165, R178, R177, RZ ;  /* 0x000000b1b2a57224 */ /* 0x001fe400078e02ff */
[-C--:B------:R-:W-:Y:S02]  /*5210*/  IMAD R166, R174, R147.reuse, RZ ;  /* 0x00000093aea67224 */ /* 0x080fe400078e02ff */
[-C--:B------:R-:W-:Y:S01]  /*5220*/  IMAD R166, R130, R147.reuse, RZ ;  /* 0x0000009382a67224 */ /* 0x080fe200078e02ff */
[----:B------:R-:W-:Y:S01]  /*5230*/  SHF.R.S32.HI R166, RZ, 0x1f, R165 ;  /* 0x0000001fffa67819 */ /* 0x000fe200000114a5 */
[-C--:B------:R-:W-:Y:S01]  /*5240*/  IMAD R168, R170, R147.reuse, RZ ;  /* 0x00000093aaa87224 */ /* 0x080fe200078e02ff */
[----:B------:R-:W-:Y:S01]  /*5250*/  CS2R R130, SRZ ;  /* 0x0000000000827805 */ /* 0x000fe2000001ff00 */
[-C--:B------:R-:W-:Y:S01]  /*5260*/  IMAD R168, R173, R147.reuse, RZ ;  /* 0x00000093ada87224 */ /* 0x080fe200078e02ff */
[----:B------:R-:W-:Y:S01]  /*5270*/  SHF.L.U64.HI R166, R165, 0x1, R166 ;  /* 0x00000001a5a67819 */ /* 0x000fe200000102a6 */
[----:B------:R-:W-:-:S02]  /*5280*/  IMAD R169, R175, R147, RZ ;  /* 0x00000093afa97224 */ /* 0x000fc400078e02ff */
[----:B------:R-:W-:Y:S01]  /*5290*/  IMAD R168, R176, R147, RZ ;  /* 0x00000093b0a87224 */ /* 0x000fe200078e02ff */
[----:B------:R-:W-:Y:S01]  /*52a0*/  CS2R R146, SRZ ;  /* 0x0000000000927805 */ /* 0x000fe2000001ff00 */
[----:B------:R-:W-:Y:S02]  /*52b0*/  IMAD.SHL.U32 R168, R177, 0x40, RZ ;  /* 0x00000040b1a87824 */ /* 0x000fe400078e00ff */
[----:B------:R-:W-:-:S07]  /*52c0*/  IMAD.SHL.U32 R165, R165, 0x2, RZ ;  /* 0x00000002a5a57824 */ /* 0x000fce00078e00ff */
.L_x_1:
[----:B------:R-:W0:Y:S01]  /*52d0*/  S2R R176, SR_TID.X ;  /* 0x0000000000b07919 */ /* 0x000e220000002100 */
[----:B------:R-:W1:Y:S01]  /*52e0*/  LDC R179, c[0x0][0x238] ;  /* 0x00008e00ffb37b82 */ /* 0x000e620000000800 */
[----:B------:R-:W-:Y:S01]  /*52f0*/  PRMT R175, RZ, 0x7610, R175 ;  /* 0x00007610ffaf7816 */ /* 0x000fe200000000af */
[----:B------:R-:W2:Y:S01]  /*5300*/  S2R R187, SR_TID.X ;  /* 0x0000000000bb7919 */ /* 0x000ea20000002100 */
[----:B------:R-:W3:Y:S05]  /*5310*/  S2R R168, SR_TID.X ;  /* 0x0000000000a87919 */ /* 0x000eea0000002100 */
[----:B------:R-:W4:Y:S01]  /*5320*/  LDC R171, c[0x0][0x238] ;  /* 0x00008e00ffab7b82 */ /* 0x000f220000000800 */
[----:B------:R-:W2:Y:S01]  /*5330*/  S2R R170, SR_TID.X ;  /* 0x0000000000aa7919 */ /* 0x000ea20000002100 */
[----:B------:R0:W-:Y:S06]  /*5340*/  STL [R1+0x1a0], R22 ;  /* 0x0001a01601007387 */ /* 0x0001ec0000100800 */
[----:B------:R-:W4:Y:S01]  /*5350*/  LDC R177, c[0x0][0x238] ;  /* 0x00008e00ffb17b82 */ /* 0x000f220000000800 */
[----:B------:R1:W-:Y:S04]  /*5360*/  STL [R1+0xe4], R167 ;  /* 0x0000e4a701007387 */ /* 0x0003e80000100800 */
[----:B-----5:R4:W-:Y:S03]  /*5370*/  STL [R1+0xe0], R0 ;  /* 0x0000e00001007387 */ /* 0x0209e60000100800 */
[----:B0-----:R-:W0:Y:S01]  /*5380*/  LDC R22, c[0x0][0x238] ;  /* 0x00008e00ff167b82 */ /* 0x001e220000000800 */
[----:B------:R-:W-:-:S04]  /*5390*/  SHF.R.U32.HI R178, RZ, 0x7, R176 ;  /* 0x00000007ffb27819 */ /* 0x000fc800000116b0 */
[----:B------:R-:W-:-:S04]  /*53a0*/  SGXT.U32 R178, R178, 0x1 ;  /* 0x00000001b2b2781a */ /* 0x000fc80000000000 */
[----:B------:R-:W-:Y:S02]  /*53b0*/  LOP3.LUT R178, R178, 0x2, RZ, 0xfc, !PT ;  /* 0x00000002b2b27812 */ /* 0x000fe400078efcff */
[----:B---3--:R-:W-:Y:S02]  /*53c0*/  SHF.R.U32.HI R169, RZ, 0x7, R168 ;  /* 0x00000007ffa97819 */ /* 0x008fe400000116a8 */
[----:B--2---:R-:W-:Y:S01]  /*53d0*/  SHF.R.U32.HI R170, RZ, 0x7, R170 ;  /* 0x00000007ffaa7819 */ /* 0x004fe200000116aa */
[----:B-1----:R-:W-:Y:S01]  /*53e0*/  IMAD R178, R178, R179, RZ ;  /* 0x000000b3b2b27224 */ /* 0x002fe200078e02ff */
[----:B------:R-:W-:Y:S01]  /*53f0*/  SHF.R.U32.HI R167, RZ, 0x7, R187 ;  /* 0x00000007ffa77819 */ /* 0x000fe200000116bb */
[----:B------:R-:W1:Y:S01]  /*5400*/  LDC R179, c[0x0][0x238] ;  /* 0x00008e00ffb37b82 */ /* 0x000e620000000800 */
[----:B------:R-:W-:Y:S02]  /*5410*/  SGXT.U32 R169, R169, 0x1 ;  /* 0x00000001a9a9781a */ /* 0x000fe40000000000 */
[----:B------:R-:W-:-:S02]  /*5420*/  SGXT.U32 R167, R167, 0x1 ;  /* 0x00000001a7a7781a */ /* 0x000fc40000000000 */
[----:B------:R-:W-:Y:S02]  /*5430*/  SGXT.U32 R170, R170, 0x1 ;  /* 0x00000001aaaa781a */ /* 0x000fe40000000000 */
[----:B------:R-:W-:Y:S02]  /*5440*/  LOP3.LUT R167, R167, 0x6, RZ, 0xfc, !PT ;  /* 0x00000006a7a77812 */ /* 0x000fe400078efcff */
[C---:B------:R-:W-:Y:S01]  /*5450*/  ISETP.GE.AND P0, PT, R169.reuse, UR17, PT ;  /* 0x00000011a9007c0c */ /* 0x040fe2000bf06270 */
[----:B----4-:R-:W-:Y:S01]  /*5460*/  IMAD R170, R170, R171, RZ ;  /* 0x000000abaaaa7224 */ /* 0x010fe200078e02ff */
[----:B------:R-:W-:Y:S02]  /*5470*/  SHF.R.U32.HI R174, RZ, 0x7, R176 ;  /* 0x00000007ffae7819 */ /* 0x000fe400000116b0 */
[----:B------:R-:W-:Y:S01]  /*5480*/  SHF.R.U32.HI R0, RZ, 0x7, R187 ;  /* 0x00000007ff007819 */ /* 0x000fe200000116bb */
[----:B------:R-:W-:Y:S01]  /*5490*/  IMAD.WIDE R170, R170, 0x2, R188 ;  /* 0x00000002aaaa7825 */ /* 0x000fe200078e02bc */
[----:B------:R-:W-:-:S02]  /*54a0*/  LOP3.LUT R173, R169, 0x2, RZ, 0xfc, !PT ;  /* 0x00000002a9ad7812 */ /* 0x000fc400078efcff */
[----:B------:R-:W-:Y:S01]  /*54b0*/  LOP3.LUT R172, R169, 0x4, RZ, 0xfc, !PT ;  /* 0x00000004a9ac7812 */ /* 0x000fe200078efcff */
[----:B-1----:R-:W-:Y:S01]  /*54c0*/  IMAD R167, R167, R179, RZ ;  /* 0x000000b3a7a77224 */ /* 0x002fe200078e02ff */
[----:B------:R-:W-:Y:S01]  /*54d0*/  SGXT.U32 R174, R174, 0x1 ;  /* 0x00000001aeae781a */ /* 0x000fe20000000000 */
[----:B------:R-:W1:Y:S01]  /*54e0*/  S2R R179, SR_TID.X ;  /* 0x0000000000b37919 */ /* 0x000e620000002100 */
[----:B------:R-:W-:Y:S02]  /*54f0*/  SGXT.U32 R0, R0, 0x1 ;  /* 0x000000010000781a */ /* 0x000fe40000000000 */
[----:B------:R-:W-:Y:S01]  /*5500*/  LOP3.LUT R174, R174, 0x4, RZ, 0xfc, !PT ;  /* 0x00000004aeae7812 */ /* 0x000fe200078efcff */
[----:B------:R2:W3:Y:S01]  /*5510*/  @!P0 LDG.E.U16 R175, desc[UR18][R170.64] ;  /* 0x00000012aaaf8981 */ /* 0x0004e2000c1e1500 */
[----:B------:R-:W-:Y:S02]  /*5520*/  ISETP.GE.AND P2, PT, R173, UR17, PT ;  /* 0x00000011ad007c0c */ /* 0x000fe4000bf46270 */
[----:B------:R-:W-:Y:S01]  /*5530*/  LOP3.LUT R0, R0, 0x8, RZ, 0xfc, !PT ;  /* 0x0000000800007812 */ /* 0x000fe200078efcff */
[----:B------:R-:W-:Y:S01]  /*5540*/  IMAD R174, R174, R177, RZ ;  /* 0x000000b1aeae7224 */ /* 0x000fe200078e02ff */
[----:B------:R-:W-:-:S02]  /*5550*/  ISETP.GE.AND P6, PT, R172, UR17, PT ;  /* 0x00000011ac007c0c */ /* 0x000fc4000bfc6270 */
[----:B------:R-:W-:Y:S02]  /*5560*/  SHF.R.U32.HI R177, RZ, 0x7, R187 ;  /* 0x00000007ffb17819 */ /* 0x000fe400000116bb */
[----:B------:R-:W4:Y:S01]  /*5570*/  LDC R187, c[0x0][0x238] ;  /* 0x00008e00ffbb7b82 */ /* 0x000f220000000800 */
[C---:B--2---:R-:W-:Y:S02]  /*5580*/  LOP3.LUT R170, R169.reuse, 0x6, RZ, 0xfc, !PT ;  /* 0x00000006a9aa7812 */ /* 0x044fe400078efcff */
[C---:B------:R-:W-:Y:S01]  /*5590*/  LOP3.LUT R171, R169.reuse, 0x8, RZ, 0xfc, !PT ;  /* 0x00000008a9ab7812 */ /* 0x040fe200078efcff */
[----:B0-----:R-:W-:Y:S01]  /*55a0*/  IMAD R0, R0, R22, RZ ;  /* 0x0000001600007224 */ /* 0x001fe200078e02ff */
[----:B------:R-:W-:Y:S02]  /*55b0*/  LOP3.LUT R173, R169, 0xa, RZ, 0xfc, !PT ;  /* 0x0000000aa9ad7812 */ /* 0x000fe400078efcff */
[----:B------:R-:W-:Y:S01]  /*55c0*/  ISETP.GE.AND P1, PT, R170, UR17, PT ;  /* 0x00000011aa007c0c */ /* 0x000fe2000bf26270 */
[----:B------:R-:W0:Y:S01]  /*55d0*/  LDC R22, c[0x0][0x238] ;  /* 0x00008e00ff167b82 */ /* 0x000e220000000800 */
[----:B------:R-:W-:Y:S01]  /*55e0*/  ISETP.GE.AND P0, PT, R171, UR17, PT ;  /* 0x00000011ab007c0c */ /* 0x000fe2000bf06270 */
[----:B------:R-:W-:Y:S01]  /*55f0*/  IMAD.WIDE R170, R178, 0x2, R188 ;  /* 0x00000002b2aa7825 */ /* 0x000fe200078e02bc */
[----:B------:R-:W-:-:S02]  /*5600*/  PRMT R196, RZ, 0x7610, R196 ;  /* 0x00007610ffc47816 */ /* 0x000fc400000000c4 */
[----:B------:R-:W-:Y:S01]  /*5610*/  ISETP.GE.AND P5, PT, R173, UR17, PT ;  /* 0x00000011ad007c0c */ /* 0x000fe2000bfa6270 */
[----:B------:R-:W-:Y:S01]  /*5620*/  IMAD.WIDE R172, R174, 0x2, R188 ;  /* 0x00000002aeac7825 */ /* 0x000fe200078e02bc */
[----:B------:R-:W-:Y:S01]  /*5630*/  PRMT R204, RZ, 0x7610, R204 ;  /* 0x00007610ffcc7816 */ /* 0x000fe200000000cc */
[----:B------:R-:W2:Y:S01]  /*5640*/  LDC R178, c[0x0][0x238] ;  /* 0x00008e00ffb27b82 */ /* 0x000ea20000000800 */
[----:B------:R1:W3:Y:S01]  /*5650*/  @!P2 LDG.E.U16 R196, desc[UR18][R170.64] ;  /* 0x00000012aac4a981 */ /* 0x0002e2000c1e1500 */
[----:B------:R-:W-:Y:S02]  /*5660*/  PRMT R192, RZ, 0x7610, R192 ;  /* 0x00007610ffc07816 */ /* 0x000fe400000000c0 */
[----:B------:R-:W-:Y:S01]  /*5670*/  SGXT.U32 R177, R177, 0x1 ;  /* 0x00000001b1b1781a */ /* 0x000fe20000000000 */
[----:B------:R1:W3:Y:S01]  /*5680*/  @!P6 LDG.E.U16 R204, desc[UR18][R172.64] ;  /* 0x00000012accce981 */ /* 0x0002e2000c1e1500 */
[----:B------:R-:W-:Y:S02]  /*5690*/  LOP3.LUT R176, R169, 0xc, RZ, 0xfc, !PT ;  /* 0x0000000ca9b07812 */ /* 0x000fe400078efcff */
[----:B------:R-:W-:Y:S01]  /*56a0*/  PRMT R197, RZ, 0x7610, R197 ;  /* 0x00007610ffc57816 */ /* 0x000fe200000000c5 */
[----:B------:R-:W2:Y:S01]  /*56b0*/  S2R R191, SR_TID.X ;  /* 0x0000000000bf7919 */ /* 0x000ea20000002100 */
[----:B------:R-:W-:Y:S01]  /*56c0*/  PRMT R190, RZ, 0x7610, R190 ;  /* 0x00007610ffbe7816 */ /* 0x000fe200000000be */
[----:B-1----:R-:W-:Y:S01]  /*56d0*/  IMAD.WIDE R170, R167, 0x2, R188 ;  /* 0x00000002a7aa7825 */ /* 0x002fe200078e02bc */
[----:B------:R-:W-:-:S02]  /*56e0*/  SHF.R.U32.HI R167, RZ, 0x7, R179 ;  /* 0x00000007ffa77819 */ /* 0x000fc400000116b3 */
[----:B------:R-:W-:Y:S01]  /*56f0*/  LOP3.LUT R177, R177, 0xa, RZ, 0xfc, !PT ;  /* 0x0000000ab1b17812 */ /* 0x000fe200078efcff */
[----:B------:R-:W-:Y:S01]  /*5700*/  IMAD.WIDE R172, R0, 0x2, R188 ;  /* 0x0000000200ac7825 */ /* 0x000fe200078e02bc */
[----:B------:R-:W-:Y:S01]  /*5710*/  SHF.R.U32.HI R0, RZ, 0x7, R179 ;  /* 0x00000007ff007819 */ /* 0x000fe200000116b3 */
[----:B------:R1:W3:Y:S01]  /*5720*/  @!P1 LDG.E.U16 R192, desc[UR18][R170.64] ;  /* 0x00000012aac09981 */ /* 0x0002e2000c1e1500 */
[----:B------:R-:W-:Y:S02]  /*5730*/  SGXT.U32 R167, R167, 0x1 ;  /* 0x00000001a7a7781a */ /* 0x000fe40000000000 */
[----:B------:R-:W-:Y:S01]  /*5740*/  SGXT.U32 R0, R0, 0x1 ;  /* 0x000000010000781a */ /* 0x000fe20000000000 */
[----:B------:R-:W3:Y:S01]  /*5750*/  @!P0 LDG.E.U16 R190, desc[UR18][R172.64] ;  /* 0x00000012acbe8981 */ /* 0x000ee2000c1e1500 */
[----:B------:R-:W-:Y:S02]  /*5760*/  LOP3.LUT R167, R167, 0xe, RZ, 0xfc, !PT ;  /* 0x0000000ea7a77812 */ /* 0x000fe400078efcff */
[----:B------:R-:W-:-:S02]  /*5770*/  LOP3.LUT R0, R0, 0xc, RZ, 0xfc, !PT ;  /* 0x0000000c00007812 */ /* 0x000fc400078efcff */
[----:B------:R-:W-:Y:S01]  /*5780*/  ISETP.GE.AND P4, PT, R176, UR17, PT ;  /* 0x00000011b0007c0c */ /* 0x000fe2000bf86270 */
[----:B----4-:R-:W-:Y:S01]  /*5790*/  IMAD R167, R167, R187, RZ ;  /* 0x000000bba7a77224 */ /* 0x010fe200078e02ff */
[C---:B------:R-:W-:Y:S01]  /*57a0*/  LOP3.LUT R176, R169.reuse, 0x10, RZ, 0xfc, !PT ;  /* 0x00000010a9b07812 */ /* 0x040fe200078efcff */
[----:B------:R-:W4:Y:S01]  /*57b0*/  S2R R187, SR_TID.X ;  /* 0x0000000000bb7919 */ /* 0x000f220000002100 */
[----:B0-----:R-:W-:Y:S01]  /*57c0*/  IMAD R0, R0, R22, RZ ;  /* 0x0000001600007224 */ /* 0x001fe200078e02ff */
[----:B------:R-:W-:Y:S01]  /*57d0*/  LOP3.LUT R174, R169, 0xe, RZ, 0xfc, !PT ;  /* 0x0000000ea9ae7812 */ /* 0x000fe200078efcff */
[----:B------:R-:W0:Y:S02]  /*57e0*/  LDC R22, c[0x0][0x238] ;  /* 0x00008e00ff167b82 */ /* 0x000e240000000800 */
[----:B-1----:R-:W-:Y:S01]  /*57f0*/  IMAD.WIDE R170, R0, 0x2, R188 ;  /* 0x0000000200aa7825 */ /* 0x002fe200078e02bc */
[----:B------:R-:W-:-:S04]  /*5800*/  SHF.R.U32.HI R0, RZ, 0x7, R179 ;  /* 0x00000007ff007819 */ /* 0x000fc800000116b3 */
[----:B------:R-:W-:Y:S01]  /*5810*/  SGXT.U32 R0, R0, 0x1 ;  /* 0x000000010000781a */ /* 0x000fe20000000000 */
[----:B--2---:R-:W-:Y:S01]  /*5820*/  IMAD R177, R177, R178, RZ ;  /* 0x000000b2b1b17224 */ /* 0x004fe200078e02ff */
[----:B------:R-:W-:Y:S02]  /*5830*/  ISETP.GE.AND P2, PT, R176, UR17, PT ;  /* 0x00000011b0007c0c */ /* 0x000fe4000bf46270 */
[----:B------:R-:W-:Y:S01]  /*5840*/  LOP3.LUT R0, R0, 0x10, RZ, 0xfc, !PT ;  /* 0x0000001000007812 */ /* 0x000fe200078efcff */
[----:B------:R-:W-:-:S05]  /*5850*/  IMAD.WIDE R176, R177, 0x2, R188 ;  /* 0x00000002b1b07825 */ /* 0x000fca00078e02bc */
[----:B------:R1:W2:Y:S01]  /*5860*/  @!P5 LDG.E.U16 R197, desc[UR18][R176.64] ;  /* 0x00000012b0c5d981 */ /* 0x0002a2000c1e1500 */
[----:B0-----:R-:W-:Y:S02]  /*5870*/  IMAD R0, R0, R22, RZ ;  /* 0x0000001600007224 */ /* 0x001fe400078e02ff */
[----:B------:R-:W0:Y:S02]  /*5880*/  LDC R22, c[0x0][0x238] ;  /* 0x00008e00ff167b82 */ /* 0x000e240000000800 */
[----:B-1----:R-:W-:Y:S01]  /*5890*/  IMAD.WIDE R176, R0, 0x2, R188 ;  /* 0x0000000200b07825 */ /* 0x002fe200078e02bc */
[----:B----4-:R-:W-:-:S05]  /*58a0*/  SHF.R.U32.HI R0, RZ, 0x7, R187 ;  /* 0x00000007ff007819 */ /* 0x010fca00000116bb */
[----:B------:R-:W1:Y:S01]  /*58b0*/  LDC R187, c[0x0][0x238] ;  /* 0x00008e00ffbb7b82 */ /* 0x000e620000000800 */
[----:B------:R-:W-:Y:S01]  /*58c0*/  IMAD.WIDE R172, R167, 0x2, R188 ;  /* 0x00000002a7ac7825 */ /* 0x000fe200078e02bc */
[----:B------:R-:W-:Y:S02]  /*58d0*/  SGXT.U32 R0, R0, 0x1 ;  /* 0x000000010000781a */ /* 0x000fe40000000000 */
[----:B------:R-:W-:Y:S02]  /*58e0*/  SHF.R.U32.HI R167, RZ, 0x7, R191 ;  /* 0x00000007ffa77819 */ /* 0x000fe400000116bf */
[----:B------:R-:W-:Y:S02]  /*58f0*/  LOP3.LUT R0, R0, 0x12, RZ, 0xfc, !PT ;  /* 0x0000001200007812 */ /* 0x000fe400078efcff */
[----:B------:R-:W-:Y:S02]  /*5900*/  SGXT.U32 R167, R167, 0x1 ;  /* 0x00000001a7a7781a */ /* 0x000fe40000000000 */
[----:B------:R-:W-:-:S02]  /*5910*/  ISETP.GE.AND P3, PT, R174, UR17, PT ;  /* 0x00000011ae007c0c */ /* 0x000fc4000bf66270 */
[----:B------:R-:W-:Y:S01]  /*5920*/  LOP3.LUT R167, R167, 0x14, RZ, 0xfc, !PT ;  /* 0x00000014a7a77812 */ /* 0x000fe200078efcff */
[----:B0-----:R-:W-:Y:S02]  /*5930*/  IMAD R0, R0, R22, RZ ;  /* 0x0000001600007224 */ /* 0x001fe400078e02ff */
[----:B------:R-:W0:Y:S01]  /*5940*/  LDC R22, c[0x0][0x238] ;  /* 0x00008e00ff167b82 */ /* 0x000e220000000800 */
[----:B------:R-:W-:Y:S01]  /*5950*/  PRMT R205, RZ, 0x7610, R205 ;  /* 0x00007610ffcd7816 */ /* 0x000fe200000000cd */
[----:B-1----:R-:W-:Y:S01]  /*5960*/  IMAD R167, R167, R187, RZ ;  /* 0x000000bba7a77224 */ /* 0x002fe200078e02ff */
[----:B------:R-:W-:-:S05]  /*5970*/  PRMT R186, RZ, 0x7610, R186 ;  /* 0x00007610ffba7816 */ /* 0x000fca00000000ba */
[----:B------:R-:W1:Y:S01]  /*5980*/  LDC R187, c[0x0][0x238] ;  /* 0x00008e00ffbb7b82 */ /* 0x000e620000000800 */
[----:B------:R4:W2:Y:S04]  /*5990*/  @!P4 LDG.E.U16 R205, desc[UR18][R170.64] ;  /* 0x00000012aacdc981 */ /* 0x0008a8000c1e1500 */
[----:B------:R4:W2:Y:S02]  /*59a0*/  @!P3 LDG.E.U16 R186, desc[UR18][R172.64] ;  /* 0x00000012acbab981 */ /* 0x0008a4000c1e1500 */
[----:B----4-:R-:W-:Y:S01]  /*59b0*/  IMAD.WIDE R170, R0, 0x2, R188 ;  /* 0x0000000200aa7825 */ /* 0x010fe200078e02bc */
[----:B------:R-:W-:-:S03]  /*59c0*/  SHF.R.U32.HI R0, RZ, 0x7, R191 ;  /* 0x00000007ff007819 */ /* 0x000fc600000116bf */
[----:B------:R-:W-:Y:S01]  /*59d0*/  IMAD.WIDE R172, R167, 0x2, R188 ;  /* 0x00000002a7ac7825 */ /* 0x000fe200078e02bc */
[----:B------:R-:W-:Y:S02]  /*59e0*/  SGXT.U32 R0, R0, 0x1 ;  /* 0x000000010000781a */ /* 0x000fe40000000000 */
[----:B------:R-:W-:Y:S02]  /*59f0*/  SHF.R.U32.HI R167, RZ, 0x7, R191 ;  /* 0x00000007ffa77819 */ /* 0x000fe400000116bf */
[----:B------:R-:W-:Y:S02]  /*5a00*/  LOP3.LUT R0, R0, 0x16, RZ, 0xfc, !PT ;  /* 0x0000001600007812 */ /* 0x000fe400078efcff */
[----:B------:R-:W-:Y:S02]  /*5a10*/  SGXT.U32 R167, R167, 0x1 ;  /* 0x00000001a7a7781a */ /* 0x000fe40000000000 */
[----:B------:R-:W-:Y:S01]  /*5a20*/  LOP3.LUT R174, R169, 0x12, RZ, 0xfc, !PT ;  /* 0x00000012a9ae7812 */ /* 0x000fe200078efcff */
[----:B0-----:R-:W-:Y:S01]  /*5a30*/  IMAD R0, R0, R22, RZ ;  /* 0x0000001600007224 */ /* 0x001fe200078e02ff */
[----:B------:R-:W-:Y:S01]  /*5a40*/  LOP3.LUT R167, R167, 0x18, RZ, 0xfc, !PT ;  /* 0x00000018a7a77812 */ /* 0x000fe200078efcff */
[----:B------:R-:W0:Y:S01]  /*5a50*/  LDC R22, c[0x0][0x238] ;  /* 0x00008e00ff167b82 */ /* 0x000e220000000800 */
[----:B------:R-:W-:-:S02]  /*5a60*/  ISETP.GE.AND P1, PT, R174, UR17, PT ;  /* 0x00000011ae007c0c */ /* 0x000fc4000bf26270 */
[----:B------:R-:W-:Y:S01]  /*5a70*/  PRMT R174, RZ, 0x7610, R174 ;  /* 0x00007610ffae7816 */ /* 0x000fe200000000ae */
[----:B-1----:R-:W-:Y:S01]  /*5a80*/  IMAD R167, R167, R187, RZ ;  /* 0x000000bba7a77224 */ /* 0x002fe200078e02ff */
[----:B------:R-:W-:-:S03]  /*5a90*/  PRMT R198, RZ, 0x7610, R198 ;  /* 0x00007610ffc67816 */ /* 0x000fc600000000c6 */
[----:B------:R-:W1:Y:S01]  /*5aa0*/  LDC R187, c[0x0][0x238] ;  /* 0x00008e00ffbb7b82 */ /* 0x000e620000000800 */
[----:B------:R4:W2:Y:S01]  /*5ab0*/  @!P2 LDG.E.U16 R174, desc[UR18][R176.64] ;  /* 0x00000012b0aea981 */ /* 0x0008a2000c1e1500 */
[----:B------:R-:W-:-:S04]  /*5ac0*/  LOP3.LUT R178, R169, 0x14, RZ, 0xfc, !PT ;  /* 0x00000014a9b27812 */ /* 0x000fc800078efcff */
        /* <DEDUP_REMOVED lines=8> */
[----:B------:R-:W-:Y:S01]  /*5b50*/  ISETP.GE.AND P0, PT, R178, UR17, PT ;  /* 0x00000011b2007c0c */ /* 0x000fe2000bf06270 */
[----:B0-----:R-:W-:Y:S01]  /*5b60*/  IMAD R0, R0, R22, RZ ;  /* 0x0000001600007224 */ /* 0x001fe200078e02ff */
[----:B------:R-:W-:Y:S01]  /*5b70*/  LOP3.LUT R167, R167, 0x1c, RZ, 0xfc, !PT ;  /* 0x0000001ca7a77812 */ /* 0x000fe200078efcff */
[----:B------:R-:W0:Y:S01]  /*5b80*/  LDC R22, c[0x0][0x238] ;  /* 0x00008e00ff167b82 */ /* 0x000e220000000800 */
[----:B------:R-:W-:-:S03]  /*5b90*/  PRMT R206, RZ, 0x7610, R206 ;  /* 0x00007610ffce7816 */ /* 0x000fc600000000ce */
[----:B-1----:R-:W-:Y:S02]  /*5ba0*/  IMAD R167, R167, R187, RZ ;  /* 0x000000bba7a77224 */ /* 0x002fe400078e02ff */
[----:B------:R-:W1:Y:S01]  /*5bb0*/  S2R R187, SR_TID.X ;  /* 0x0000000000bb7919 */ /* 0x000e620000002100 */
[----:B------:R-:W-:-:S03]  /*5bc0*/  LOP3.LUT R179, R169, 0x16, RZ, 0xfc, !PT ;  /* 0x00000016a9b37812 */ /* 0x000fc600078efcff */
[----:B------:R4:W2:Y:S01]  /*5bd0*/  @!P0 LDG.E.U16 R206, desc[UR18][R172.64] ;  /* 0x00000012acce8981 */ /* 0x0008a2000c1e1500 */
[----:B------:R-:W-:Y:S02]  /*5be0*/  ISETP.GE.AND P5, PT, R179, UR17, PT ;  /* 0x00000011b3007c0c */ /* 0x000fe4000bfa6270 */
[----:B------:R-:W-:Y:S01]  /*5bf0*/  LOP3.LUT R179, R169, 0x1a, RZ, 0xfc, !PT ;  /* 0x0000001aa9b37812 */ /* 0x000fe200078efcff */
[----:B----4-:R-:W-:Y:S01]  /*5c00*/  IMAD.WIDE R172, R0, 0x2, R188 ;  /* 0x0000000200ac7825 */ /* 0x010fe200078e02bc */
[----:B------:R-:W-:-:S04]  /*5c10*/  SHF.R.U32.HI R0, RZ, 0x7, R191 ;  /* 0x00000007ff007819 */ /* 0x000fc800000116bf */
[----:B------:R-:W-:Y:S02]  /*5c20*/  SGXT.U32 R0, R0, 0x1 ;  /* 0x000000010000781a */ /* 0x000fe40000000000 */
[----:B------:R-:W-:Y:S02]  /*5c30*/  ISETP.GE.AND P3, PT, R179, UR17, PT ;  /* 0x00000011b3007c0c */ /* 0x000fe4000bf66270 */
[----:B------:R-:W-:-:S05]  /*5c40*/  LOP3.LUT R0, R0, 0x1e, RZ, 0xfc, !PT ;  /* 0x0000001e00007812 */ /* 0x000fca00078efcff */
[----:B0-----:R-:W-:Y:S02]  /*5c50*/  IMAD R0, R0, R22, RZ ;  /* 0x0000001600007224 */ /* 0x001fe400078e02ff */
[----:B------:R-:W0:Y:S01]  /*5c60*/  LDC R22, c[0x0][0x238] ;  /* 0x00008e00ff167b82 */ /* 0x000e220000000800 */
[----:B------:R-:W-:Y:S02]  /*5c70*/  PRMT R199, RZ, 0x7610, R199 ;  /* 0x00007610ffc77816 */ /* 0x000fe400000000c7 */
[----:B------:R-:W-:-:S04]  /*5c80*/  LOP3.LUT R178, R169, 0x18, RZ, 0xfc, !PT ;  /* 0x00000018a9b27812 */ /* 0x000fc800078efcff */
[----:B------:R-:W-:Y:S01]  /*5c90*/  ISETP.GE.AND P4, PT, R178, UR17, PT ;  /* 0x00000011b2007c0c */ /* 0x000fe2000bf86270 */
[----:B------:R4:W2:Y:S01]  /*5ca0*/  @!P3 LDG.E.U16 R199, desc[UR18][R172.64] ;  /* 0x00000012acc7b981 */ /* 0x0008a2000c1e1500 */
[----:B------:R-:W-:Y:S02]  /*5cb0*/  LOP3.LUT R178, R169, 0x1c, RZ, 0xfc, !PT ;  /* 0x0000001ca9b27812 */ /* 0x000fe400078efcff */
[----:B------:R-:W-:Y:S02]  /*5cc0*/  PRMT R213, RZ, 0x7610, R213 ;  /* 0x00007610ffd57816 */ /* 0x000fe400000000d5 */
[----:B------:R-:W-:Y:S01]  /*5cd0*/  ISETP.GE.AND P2, PT, R178, UR17, PT ;  /* 0x00000011b2007c0c */ /* 0x000fe2000bf46270 */
[----:B----4-:R-:W-:Y:S01]  /*5ce0*/  IMAD.WIDE R172, R0, 0x2, R188 ;  /* 0x0000000200ac7825 */ /* 0x010fe200078e02bc */
[----:B-1----:R-:W-:-:S05]  /*5cf0*/  SHF.R.U32.HI R0, RZ, 0x7, R187 ;  /* 0x00000007ff007819 */ /* 0x002fca00000116bb */
[----:B------:R1:W4:Y:S01]  /*5d00*/  @!P4 LDG.E.U16 R213, desc[UR18][R170.64] ;  /* 0x00000012aad5c981 */ /* 0x000322000c1e1500 */
[----:B------:R-:W-:Y:S02]  /*5d10*/  SGXT.U32 R0, R0, 0x1 ;  /* 0x000000010000781a */ /* 0x000fe40000000000 */
[----:B------:R-:W-:Y:S02]  /*5d20*/  PRMT R207, RZ, 0x7610, R207 ;  /* 0x00007610ffcf7816 */ /* 0x000fe400000000cf */
[----:B------:R-:W-:Y:S01]  /*5d30*/  LOP3.LUT R0, R0, 0x20, RZ, 0xfc, !PT ;  /* 0x0000002000007812 */ /* 0x000fe200078efcff */
[----:B-1----:R-:W-:-:S04]  /*5d40*/  IMAD.WIDE R170, R167, 0x2, R188 ;  /* 0x00000002a7aa7825 */ /* 0x002fc800078e02bc */
[----:B0-----:R-:W-:Y:S01]  /*5d50*/  IMAD R0, R0, R22, RZ ;  /* 0x0000001600007224 */ /* 0x001fe200078e02ff */
[----:B------:R0:W4:Y:S01]  /*5d60*/  @!P2 LDG.E.U16 R207, desc[UR18][R170.64] ;  /* 0x00000012aacfa981 */ /* 0x000122000c1e1500 */
[----:B------:R-:W1:Y:S01]  /*5d70*/  LDC R22, c[0x0][0x238] ;  /* 0x00008e00ff167b82 */ /* 0x000e620000000800 */
[----:B------:R-:W-:Y:S02]  /*5d80*/  PRMT R185, RZ, 0x7610, R185 ;  /* 0x00007610ffb97816 */ /* 0x000fe400000000b9 */
[----:B------:R-:W-:-:S04]  /*5d90*/  SHF.R.U32.HI R167, RZ, 0x7, R191 ;  /* 0x00000007ffa77819 */ /* 0x000fc800000116bf */
[----:B------:R3:W4:Y:S01]  /*5da0*/  @!P5 LDG.E.U16 R185, desc[UR18][R176.64] ;  /* 0x00000012b0b9d981 */ /* 0x000722000c1e1500 */
[----:B0-----:R-:W-:Y:S01]  /*5db0*/  IMAD.WIDE R170, R0, 0x2, R188 ;  /* 0x0000000200aa7825 */ /* 0x001fe200078e02bc */
[----:B------:R-:W-:Y:S02]  /*5dc0*/  SHF.R.U32.HI R0, RZ, 0x7, R187 ;  /* 0x00000007ff007819 */ /* 0x000fe400000116bb */
[----:B------:R-:W0:Y:S02]  /*5dd0*/  LDC R187, c[0x0][0x238] ;  /* 0x00008e00ffbb7b82 */ /* 0x000e240000000800 */
[----:B------:R-:W-:Y:S02]  /*5de0*/  SGXT.U32 R0, R0, 0x1 ;  /* 0x000000010000781a */ /* 0x000fe40000000000 */
[----:B---3--:R-:W-:Y:S02]  /*5df0*/  LOP3.LUT R176, R169, 0x20, RZ, 0xfc, !PT ;  /* 0x00000020a9b07812 */ /* 0x008fe400078efcff */
[----:B------:R-:W-:-:S02]  /*5e00*/  LOP3.LUT R0, R0, 0x22, RZ, 0xfc, !PT ;  /* 0x0000002200007812 */ /* 0x000fc400078efcff */
[----:B------:R-:W-:Y:S02]  /*5e10*/  ISETP.GE.AND P1, PT, R176, UR17, PT ;  /* 0x00000011b0007c0c */ /* 0x000fe4000bf26270 */
[----:B------:R-:W-:Y:S02]  /*5e20*/  SGXT.U32 R167, R167, 0x1 ;  /* 0x00000001a7a7781a */ /* 0x000fe40000000000 */
[----:B------:R-:W-:Y:S01]  /*5e30*/  LOP3.LUT R176, R169, 0x22, RZ, 0xfc, !PT ;  /* 0x00000022a9b07812 */ /* 0x000fe200078efcff */
[----:B-1----:R-:W-:Y:S01]  /*5e40*/  IMAD R0, R0, R22, RZ ;  /* 0x0000001600007224 */ /* 0x002fe200078e02ff */
[----:B------:R-:W-:Y:S01]  /*5e50*/  LOP3.LUT R167, R167, 0x24, RZ, 0xfc, !PT ;  /* 0x00000024a7a77812 */ /* 0x000fe200078efcff */
[----:B------:R-:W1:Y:S01]  /*5e60*/  LDC R22, c[0x0][0x238] ;  /* 0x00008e00ff167b82 */ /* 0x000e620000000800 */
[----:B------:R-:W-:Y:S02]  /*5e70*/  LOP3.LUT R177, R169, 0x1e, RZ, 0xfc, !PT ;  /* 0x0000001ea9b17812 */ /* 0x000fe400078efcff */
[----:B------:R-:W-:-:S02]  /*5e80*/  ISETP.GE.AND P2, PT, R176, UR17, PT ;  /* 0x00000011b0007c0c */ /* 0x000fc4000bf46270 */
[----:B------:R-:W-:Y:S02]  /*5e90*/  PRMT R193, RZ, 0x7610, R193 ;  /* 0x00007610ffc17816 */ /* 0x000fe400000000c1 */
[----:B------:R-:W-:Y:S01]  /*5ea0*/  ISETP.GE.AND P0, PT, R177, UR17, PT ;  /* 0x00000011b1007c0c */ /* 0x000fe2000bf06270 */
[----:B0-----:R-:W-:Y:S02]  /*5eb0*/  IMAD R167, R167, R187, RZ ;  /* 0x000000bba7a77224 */ /* 0x001fe400078e02ff */
[----:B------:R-:W0:Y:S01]  /*5ec0*/  LDC R187, c[0x0][0x238] ;  /* 0x00008e00ffbb7b82 */ /* 0x000e220000000800 */
[----:B------:R3:W4:Y:S01]  /*5ed0*/  @!P1 LDG.E.U16 R193, desc[UR18][R170.64] ;  /* 0x00000012aac19981 */ /* 0x000722000c1e1500 */
[----:B------:R-:W-:Y:S02]  /*5ee0*/  PRMT R200, RZ, 0x7610, R200 ;  /* 0x00007610ffc87816 */ /* 0x000fe400000000c8 */
[----:B------:R-:W-:-:S06]  /*5ef0*/  PRMT R184, RZ, 0x7610, R184 ;  /* 0x00007610ffb87816 */ /* 0x000fcc00000000b8 */
[----:B------:R3:W4:Y:S02]  /*5f00*/  @!P0 LDG.E.U16 R184, desc[UR18][R172.64] ;  /* 0x00000012acb88981 */ /* 0x000724000c1e1500 */
[----:B---3--:R-:W-:Y:S01]  /*5f10*/  IMAD.WIDE R170, R0, 0x2, R188 ;  /* 0x0000000200aa7825 */ /* 0x008fe200078e02bc */
[----:B------:R-:W-:-:S04]  /*5f20*/  SHF.R.U32.HI R0, RZ, 0x7, R191 ;  /* 0x00000007ff007819 */ /* 0x000fc800000116bf */
[----:B------:R3:W4:Y:S01]  /*5f30*/  @!P2 LDG.E.U16 R200, desc[UR18][R170.64] ;  /* 0x00000012aac8a981 */ /* 0x000722000c1e1500 */
[----:B------:R-:W-:Y:S02]  /*5f40*/  SGXT.U32 R0, R0, 0x1 ;  /* 0x000000010000781a */ /* 0x000fe40000000000 */
[----:B------:R-:W-:Y:S01]  /*5f50*/  LOP3.LUT R172, R169, 0x24, RZ, 0xfc, !PT ;  /* 0x00000024a9ac7812 */ /* 0x000fe200078efcff */
[----:B---3--:R-:W-:Y:S01]  /*5f60*/  IMAD.WIDE R170, R167, 0x2, R188 ;  /* 0x00000002a7aa7825 */ /* 0x008fe200078e02bc */
[----:B------:R-:W-:Y:S02]  /*5f70*/  SHF.R.U32.HI R167, RZ, 0x7, R191 ;  /* 0x00000007ffa77819 */ /* 0x000fe400000116bf */
[----:B------:R-:W-:Y:S02]  /*5f80*/  LOP3.LUT R0, R0, 0x28, RZ, 0xfc, !PT ;  /* 0x0000002800007812 */ /* 0x000fe400078efcff */
[----:B------:R-:W-:Y:S02]  /*5f90*/  SGXT.U32 R167, R167, 0x1 ;  /* 0x00000001a7a7781a */ /* 0x000fe40000000000 */
[----:B------:R-:W-:Y:S01]  /*5fa0*/  ISETP.GE.AND P0, PT, R172, UR17, PT ;  /* 0x00000011ac007c0c */ /* 0x000fe2000bf06270 */
[----:B-1----:R-:W-:Y:S01]  /*5fb0*/  IMAD R0, R0, R22, RZ ;  /* 0x0000001600007224 */ /* 0x002fe200078e02ff */
[----:B------:R-:W-:Y:S01]  /*5fc0*/  LOP3.LUT R167, R167, 0x30, RZ, 0xfc, !PT ;  /* 0x00000030a7a77812 */ /* 0x000fe200078efcff */
[----:B------:R-:W1:Y:S01]  /*5fd0*/  LDC R22, c[0x0][0x238] ;  /* 0x00008e00ff167b82 */ /* 0x000e620000000800 */
[----:B------:R-:W-:-:S02]  /*5fe0*/  LOP3.LUT R172, R169, 0x28, RZ, 0xfc, !PT ;  /* 0x00000028a9ac7812 */ /* 0x000fc400078efcff */
[----:B------:R-:W-:Y:S01]  /*5ff0*/  PRMT R208, RZ, 0x7610, R208 ;  /* 0x00007610ffd07816 */ /* 0x000fe200000000d0 */
[----:B0-----:R-:W-:Y:S01]  /*6000*/  IMAD R167, R167, R187, RZ ;  /* 0x000000bba7a77224 */ /* 0x001fe200078e02ff */
[----:B------:R-:W-:Y:S01]  /*6010*/  ISETP.GE.AND P1, PT, R172, UR17, PT ;  /* 0x00000011ac007c0c */ /* 0x000fe2000bf26270 */
[----:B------:R-:W0:Y:S01]  /*6020*/  S2R R187, SR_TID.X ;  /* 0x0000000000bb7919 */ /* 0x000e220000002100 */
[----:B------:R-:W-:Y:S01]  /*6030*/  PRMT R194, RZ, 0x7610, R194 ;  /* 0x00007610ffc27816 */ /* 0x000fe200000000c2 */
[----:B------:R-:W3:Y:S02]  /*6040*/  LDC R172, c[0x0][0x238] ;  /* 0x00008e00ffac7b82 */ /* 0x000ee40000000800 */
[----:B------:R0:W4:Y:S02]  /*6050*/  @!P0 LDG.E.U16 R208, desc[UR18][R170.64] ;  /* 0x00000012aad08981 */ /* 0x000124000c1e1500 */
[----:B0-----:R-:W-:Y:S01]  /*6060*/  IMAD.WIDE R170, R0, 0x2, R188 ;  /* 0x0000000200aa7825 */ /* 0x001fe200078e02bc */
[----:B------:R-:W-:-:S04]  /*6070*/  SHF.R.U32.HI R0, RZ, 0x7, R191 ;  /* 0x00000007ff007819 */ /* 0x000fc800000116bf */
[----:B------:R-:W-:Y:S01]  /*6080*/  SGXT.U32 R0, R0, 0x1 ;  /* 0x000000010000781a */ /* 0x000fe20000000000 */
[----:B------:R0:W4:Y:S03]  /*6090*/  @!P1 LDG.E.U16 R194, desc[UR18][R170.64] ;  /* 0x00000012aac29981 */ /* 0x000126000c1e1500 */
[----:B------:R-:W-:Y:S02]  /*60a0*/  LOP3.LUT R0, R0, 0x38, RZ, 0xfc, !PT ;  /* 0x0000003800007812 */ /* 0x000fe400078efcff */
[----:B0-----:R-:W-:-:S03]  /*60b0*/  LOP3.LUT R170, R169, 0x30, RZ, 0xfc, !PT ;  /* 0x00000030a9aa7812 */ /* 0x001fc600078efcff */
[----:B-1----:R-:W-:Y:S02]  /*60c0*/  IMAD R0, R0, R22, RZ ;  /* 0x0000001600007224 */ /* 0x002fe400078e02ff */
[----:B------:R-:W0:Y:S01]  /*60d0*/  LDC R22, c[0x0][0x238] ;  /* 0x00008e00ff167b82 */ /* 0x000e220000000800 */
[----:B------:R-:W-:Y:S02]  /*60e0*/  ISETP.GE.AND P0, PT, R170, UR17, PT ;  /* 0x00000011aa007c0c */ /* 0x000fe4000bf06270 */
[----:B------:R-:W-:Y:S02]  /*60f0*/  LOP3.LUT R170, R169, 0x38, RZ, 0xfc, !PT ;  /* 0x00000038a9aa7812 */ /* 0x000fe400078efcff */
[----:B------:R-:W-:Y:S02]  /*6100*/  PRMT R195, RZ, 0x7610, R195 ;  /* 0x00007610ffc37816 */ /* 0x000fe400000000c3 */
[----:B------:R-:W-:Y:S01]  /*6110*/  ISETP.GE.AND P1, PT, R170, UR17, PT ;  /* 0x00000011aa007c0c */ /* 0x000fe2000bf26270 */
[----:B------:R-:W-:Y:S01]  /*6120*/  IMAD.WIDE R170, R167, 0x2, R188 ;  /* 0x00000002a7aa7825 */ /* 0x000fe200078e02bc */
[----:B------:R-:W-:-:S02]  /*6130*/  PRMT R212, RZ, 0x7610, R212 ;  /* 0x00007610ffd47816 */ /* 0x000fc400000000d4 */
[----:B------:R-:W-:-:S03]  /*6140*/  SHF.R.U32.HI R167, RZ, 0x7, R187 ;  /* 0x00000007ffa77819 */ /* 0x000fc600000116bb */
[----:B------:R1:W4:Y:S01]  /*6150*/  @!P0 LDG.E.U16 R195, desc[UR18][R170.64] ;  /* 0x00000012aac38981 */ /* 0x000322000c1e1500 */
[----:B------:R-:W-:Y:S01]  /*6160*/  SGXT.U32 R167, R167, 0x1 ;  /* 0x00000001a7a7781a */ /* 0x000fe20000000000 */
[----:B-1----:R-:W-:Y:S01]  /*6170*/  IMAD.WIDE R170, R0, 0x2, R188 ;  /* 0x0000000200aa7825 */ /* 0x002fe200078e02bc */
[----:B------:R-:W-:-:S04]  /*6180*/  SHF.R.U32.HI R0, RZ, 0x7, R187 ;  /* 0x00000007ff007819 */ /* 0x000fc800000116bb */
[----:B------:R-:W-:Y:S01]  /*6190*/  SGXT.U32 R0, R0, 0x1 ;  /* 0x000000010000781a */ /* 0x000fe20000000000 */
[----:B------:R1:W4:Y:S01]  /*61a0*/  @!P1 LDG.E.U16 R212, desc[UR18][R170.64] ;  /* 0x00000012aad49981 */ /* 0x000322000c1e1500 */
[----:B------:R-:W-:Y:S02]  /*61b0*/  LOP3.LUT R167, R167, 0x26, RZ, 0xfc, !PT ;  /* 0x00000026a7a77812 */ /* 0x000fe400078efcff */
[----:B------:R-:W-:Y:S02]  /*61c0*/  LOP3.LUT R0, R0, 0x2a, RZ, 0xfc, !PT ;  /* 0x0000002a00007812 */ /* 0x000fe400078efcff */
[----:B-1----:R-:W-:-:S03]  /*61d0*/  LOP3.LUT R170, R169, 0x26, RZ, 0xfc, !PT ;  /* 0x00000026a9aa7812 */ /* 0x002fc600078efcff */
[----:B0-----:R-:W-:Y:S02]  /*61e0*/  IMAD R0, R0, R22, RZ ;  /* 0x0000001600007224 */ /* 0x001fe400078e02ff */
[----:B---3--:R-:W-:Y:S01]  /*61f0*/  IMAD R167, R167, R172, RZ ;  /* 0x000000aca7a77224 */ /* 0x008fe200078e02ff */
[----:B------:R-:W-:Y:S01]  /*6200*/  ISETP.GE.AND P0, PT, R170, UR17, PT ;  /* 0x00000011aa007c0c */ /* 0x000fe2000bf06270 */
[----:B------:R-:W0:Y:S01]  /*6210*/  LDC R22, c[0x0][0x238] ;  /* 0x00008e00ff167b82 */ /* 0x000e220000000800 */
[----:B------:R-:W-:Y:S02]  /*6220*/  LOP3.LUT R170, R169, 0x2a, RZ, 0xfc, !PT ;  /* 0x0000002aa9aa7812 */ /* 0x000fe400078efcff */
[----:B------:R-:W-:Y:S02]  /*6230*/  PRMT R183, RZ, 0x7610, R183 ;  /* 0x00007610ffb77816 */ /* 0x000fe400000000b7 */
[----:B------:R-:W-:-:S03]  /*6240*/  ISETP.GE.AND P1, PT, R170, UR17, PT ;  /* 0x00000011aa007c0c */ /* 0x000fc6000bf26270 */
[----:B------:R-:W1:Y:S01]  /*6250*/  LDC R172, c[0x0][0x238] ;  /* 0x00008e00ffac7b82 */ /* 0x000e620000000800 */
[----:B------:R-:W-:Y:S01]  /*6260*/  IMAD.WIDE R170, R167, 0x2, R188 ;  /* 0x00000002a7aa7825 */ /* 0x000fe200078e02bc */
[----:B------:R-:W-:-:S04]  /*6270*/  PRMT R201, RZ, 0x7610, R201 ;  /* 0x00007610ffc97816 */ /* 0x000fc800000000c9 */
[----:B------:R3:W4:Y:S01]  /*6280*/  @!P0 LDG.E.U16 R183, desc[UR18][R170.64] ;  /* 0x00000012aab78981 */ /* 0x000722000c1e1500 */
[----:B------:R-:W-:Y:S01]  /*6290*/  SHF.R.U32.HI R167, RZ, 0x7, R187 ;  /* 0x00000007ffa77819 */ /* 0x000fe200000116bb */
[----:B---3--:R-:W-:Y:S01]  /*62a0*/  IMAD.WIDE R170, R0, 0x2, R188 ;  /* 0x0000000200aa7825 */ /* 0x008fe200078e02bc */
[----:B------:R-:W-:Y:S02]  /*62b0*/  SHF.R.U32.HI R0, RZ, 0x7, R187 ;  /* 0x00000007ff007819 */ /* 0x000fe400000116bb */
[----:B------:R-:W-:Y:S02]  /*62c0*/  SGXT.U32 R167, R167, 0x1 ;  /* 0x00000001a7a7781a */ /* 0x000fe40000000000 */
[----:B------:R-:W-:Y:S01]  /*62d0*/  SGXT.U32 R0, R0, 0x1 ;  /* 0x000000010000781a */ /* 0x000fe20000000000 */
[----:B------:R3:W4:Y:S01]  /*62e0*/  @!P1 LDG.E.U16 R201, desc[UR18][R170.64] ;  /* 0x00000012aac99981 */ /* 0x000722000c1e1500 */
[----:B------:R-:W-:Y:S02]  /*62f0*/  LOP3.LUT R167, R167, 0x2c, RZ, 0xfc, !PT ;  /* 0x0000002ca7a77812 */ /* 0x000fe400078efcff */
[----:B------:R-:W-:-:S02]  /*6300*/  LOP3.LUT R0, R0, 0x2e, RZ, 0xfc, !PT ;  /* 0x0000002e00007812 */ /* 0x000fc400078efcff */
[----:B---3--:R-:W-:-:S03]  /*6310*/  LOP3.LUT R170, R169, 0x2c, RZ, 0xfc, !PT ;  /* 0x0000002ca9aa7812 */ /* 0x008fc600078efcff */
[----:B0-----:R-:W-:Y:S02]  /*6320*/  IMAD R0, R0, R22, RZ ;  /* 0x0000001600007224 */ /* 0x001fe400078e02ff */
[----:B-1----:R-:W-:Y:S01]  /*6330*/  IMAD R167, R167, R172, RZ ;  /* 0x000000aca7a77224 */ /* 0x002fe200078e02ff */
        /* <DEDUP_REMOVED lines=24> */
[----:B------:R-:W-:Y:S01]  /*64c0*/  ISETP.GE.AND P1, PT, R170, UR17, PT ;  /* 0x00000011aa007c0c */ /* 0x000fe2000bf26270 */
[----:B------:R-:W-:-:S02]  /*64d0*/  IMAD.WIDE R170, R167, 0x2, R188 ;  /* 0x00000002a7aa7825 */ /* 0x000fc400078e02bc */
[----:B------:R-:W1:Y:S04]  /*64e0*/  LDC R172, c[0x0][0x238] ;  /* 0x00008e00ffac7b82 */ /* 0x000e680000000800 */
[----:B------:R3:W4:Y:S02]  /*64f0*/  @!P0 LDG.E.U16 R202, desc[UR18][R170.64] ;  /* 0x00000012aaca8981 */ /* 0x000724000c1e1500 */
[----:B---3--:R-:W-:Y:S01]  /*6500*/  IMAD.WIDE R170, R0, 0x2, R188 ;  /* 0x0000000200aa7825 */ /* 0x008fe200078e02bc */
[----:B------:R-:W-:-:S04]  /*6510*/  SHF.R.U32.HI R0, RZ, 0x7, R187 ;  /* 0x00000007ff007819 */ /* 0x000fc800000116bb */
[----:B------:R-:W-:-:S04]  /*6520*/  SGXT.U32 R0, R0, 0x1 ;  /* 0x000000010000781a */ /* 0x000fc80000000000 */
[----:B------:R-:W-:-:S05]  /*6530*/  LOP3.LUT R0, R0, 0x3a, RZ, 0xfc, !PT ;  /* 0x0000003a00007812 */ /* 0x000fca00078efcff */
[----:B0-----:R-:W-:Y:S02]  /*6540*/  IMAD R0, R0, R22, RZ ;  /* 0x0000001600007224 */ /* 0x001fe400078e02ff */
[----:B------:R-:W3:Y:S01]  /*6550*/  LDL R22, [R1+0x1c] ;  /* 0x00001c0001167983 */ /* 0x000ee20000100800 */
[----:B------:R-:W-:Y:S02]  /*6560*/  PRMT R210, RZ, 0x7610, R210 ;  /* 0x00007610ffd27816 */ /* 0x000fe400000000d2 */
[----:B------:R-:W-:Y:S01]  /*6570*/  SHF.R.U32.HI R167, RZ, 0x7, R187 ;  /* 0x00000007ffa77819 */ /* 0x000fe200000116bb */
[----:B------:R-:W4:Y:S01]  /*6580*/  LDL.LU R235, [R1+0xd8] ;  /* 0x0000d80001eb7983 */ /* 0x000f220000300800 */
[----:B------:R-:W0:Y:S02]  /*6590*/  LDC R187, c[0x0][0x238] ;  /* 0x00008e00ffbb7b82 */ /* 0x000e240000000800 */
[----:B------:R-:W-:Y:S01]  /*65a0*/  SGXT.U32 R167, R167, 0x1 ;  /* 0x00000001a7a7781a */ /* 0x000fe20000000000 */
[----:B------:R2:W4:Y:S03]  /*65b0*/  @!P1 LDG.E.U16 R210, desc[UR18][R170.64] ;  /* 0x00000012aad29981 */ /* 0x000526000c1e1500 */
[----:B------:R-:W-:-:S02]  /*65c0*/  LOP3.LUT R167, R167, 0x36, RZ, 0xfc, !PT ;  /* 0x00000036a7a77812 */ /* 0x000fc400078efcff */
[----:B--2---:R-:W-:-:S04]  /*65d0*/  LOP3.LUT R170, R169, 0x36, RZ, 0xfc, !PT ;  /* 0x00000036a9aa7812 */ /* 0x004fc800078efcff */
[----:B------:R-:W-:Y:S02]  /*65e0*/  ISETP.GE.AND P0, PT, R170, UR17, PT ;  /* 0x00000011aa007c0c */ /* 0x000fe4000bf06270 */
[----:B------:R-:W-:Y:S01]  /*65f0*/  LOP3.LUT R170, R169, 0x3a, RZ, 0xfc, !PT ;  /* 0x0000003aa9aa7812 */ /* 0x000fe200078efcff */
[----:B-1----:R-:W-:Y:S01]  /*6600*/  IMAD R167, R167, R172, RZ ;  /* 0x000000aca7a77224 */ /* 0x002fe200078e02ff */
[----:B------:R-:W-:Y:S02]  /*6610*/  PRMT R181, RZ, 0x7610, R181 ;  /* 0x00007610ffb57816 */ /* 0x000fe400000000b5 */
[----:B------:R-:W-:Y:S01]  /*6620*/  ISETP.GE.AND P1, PT, R170, UR17, PT ;  /* 0x00000011aa007c0c */ /* 0x000fe2000bf26270 */
[----:B------:R-:W-:Y:S02]  /*6630*/  IMAD.WIDE R170, R167, 0x2, R188 ;  /* 0x00000002a7aa7825 */ /* 0x000fe400078e02bc */
[----:B------:R-:W1:Y:S01]  /*6640*/  LDC R167, c[0x0][0x238] ;  /* 0x00008e00ffa77b82 */ /* 0x000e620000000800 */
[----:B------:R-:W-:-:S03]  /*6650*/  PRMT R203, RZ, 0x7610, R203 ;  /* 0x00007610ffcb7816 */ /* 0x000fc600000000cb */
[----:B------:R2:W4:Y:S01]  /*6660*/  @!P0 LDG.E.U16 R181, desc[UR18][R170.64] ;  /* 0x00000012aab58981 */ /* 0x000522000c1e1500 */
[----:B------:R-:W-:-:S04]  /*6670*/  SHF.R.U32.HI R172, RZ, 0x7, R191 ;  /* 0x00000007ffac7819 */ /* 0x000fc800000116bf */
[----:B------:R-:W-:Y:S01]  /*6680*/  SGXT.U32 R172, R172, 0x1 ;  /* 0x00000001acac781a */ /* 0x000fe20000000000 */
[----:B--2---:R-:W-:Y:S01]  /*6690*/  IMAD.WIDE R170, R0, 0x2, R188 ;  /* 0x0000000200aa7825 */ /* 0x004fe200078e02bc */
[----:B------:R-:W-:-:S04]  /*66a0*/  SHF.R.U32.HI R0, RZ, 0x7, R191 ;  /* 0x00000007ff007819 */ /* 0x000fc800000116bf */
[----:B------:R2:W4:Y:S01]  /*66b0*/  @!P1 LDG.E.U16 R203, desc[UR18][R170.64] ;  /* 0x00000012aacb9981 */ /* 0x000522000c1e1500 */
[----:B------:R-:W-:Y:S02]  /*66c0*/  LOP3.LUT R172, R172, 0x3c, RZ, 0xfc, !PT ;  /* 0x0000003cacac7812 */ /* 0x000fe400078efcff */
[----:B------:R-:W-:Y:S02]  /*66d0*/  SGXT.U32 R0, R0, 0x1 ;  /* 0x000000010000781a */ /* 0x000fe40000000000 */
[C---:B--2---:R-:W-:Y:S02]  /*66e0*/  LOP3.LUT R170, R169.reuse, 0x3c, RZ, 0xfc, !PT ;  /* 0x0000003ca9aa7812 */ /* 0x044fe400078efcff */
[----:B------:R-:W-:Y:S02]  /*66f0*/  LOP3.LUT R169, R169, 0x3e, RZ, 0xfc, !PT ;  /* 0x0000003ea9a97812 */ /* 0x000fe400078efcff */
[----:B------:R-:W-:Y:S01]  /*6700*/  ISETP.GE.AND P0, PT, R170, UR17, PT ;  /* 0x00000011aa007c0c */ /* 0x000fe2000bf06270 */
[----:B0-----:R-:W-:Y:S01]  /*6710*/  IMAD R172, R172, R187, RZ ;  /* 0x000000bbacac7224 */ /* 0x001fe200078e02ff */
[----:B------:R-:W-:-:S02]  /*6720*/  LOP3.LUT R0, R0, 0x3e, RZ, 0xfc, !PT ;  /* 0x0000003e00007812 */ /* 0x000fc400078efcff */
[----:B------:R-:W-:Y:S01]  /*6730*/  ISETP.GE.AND P1, PT, R169, UR17, PT ;  /* 0x00000011a9007c0c */ /* 0x000fe2000bf26270 */
[----:B------:R-:W-:Y:S01]  /*6740*/  IMAD.WIDE R170, R172, 0x2, R188 ;  /* 0x00000002acaa7825 */ /* 0x000fe200078e02bc */
[----:B------:R-:W-:-:S03]  /*6750*/  PRMT R211, RZ, 0x7610, R211 ;  /* 0x00007610ffd37816 */ /* 0x000fc600000000d3 */
[----:B-1----:R-:W-:Y:S01]  /*6760*/  IMAD R0, R0, R167, RZ ;  /* 0x000000a700007224 */ /* 0x002fe200078e02ff */
[----:B------:R-:W-:Y:S01]  /*6770*/  PRMT R180, RZ, 0x7610, R180 ;  /* 0x00007610ffb47816 */ /* 0x000fe200000000b4 */
[----:B------:R0:W-:Y:S04]  /*6780*/  STL [R1+0xec], R188 ;  /* 0x0000ecbc01007387 */ /* 0x0001e80000100800 */
[----:B------:R1:W2:Y:S02]  /*6790*/  @!P0 LDG.E.U16 R211, desc[UR18][R170.64] ;  /* 0x00000012aad38981 */ /* 0x0002a4000c1e1500 */
[----:B-1----:R-:W-:Y:S02]  /*67a0*/  IMAD.WIDE R170, R0, 0x2, R188 ;  /* 0x0000000200aa7825 */ /* 0x002fe400078e02bc */
[----:B0-----:R-:W2:Y:S04]  /*67b0*/  LDL.LU R188, [R1+0xc4] ;  /* 0x0000c40001bc7983 */ /* 0x001ea80000300800 */
[----:B------:R0:W-:Y:S04]  /*67c0*/  STL [R1+0xe8], R189 ;  /* 0x0000e8bd01007387 */ /* 0x0001e80000100800 */
[----:B------:R1:W2:Y:S01]  /*67d0*/  @!P1 LDG.E.U16 R180, desc[UR18][R170.64] ;  /* 0x00000012aab49981 */ /* 0x0002a2000c1e1500 */
[----:B------:R-:W-:-:S03]  /*67e0*/  IADD3 RZ, P1, R155, R165, RZ ;  /* 0x000000a59bff7210 */ /* 0x000fc60007f3e0ff */
[----:B0-----:R-:W2:Y:S04]  /*67f0*/  LDL.LU R189, [R1+0x74] ;  /* 0x0000740001bd7983 */ /* 0x001ea80000300800 */
[----:B------:R-:W2:Y:S01]  /*6800*/  LDL.LU R167, [R1+0x80] ;  /* 0x0000800001a77983 */ /* 0x000ea20000300800 */
[----:B-1----:R-:W-:-:S03]  /*6810*/  IMAD.IADD R170, R155, 0x1, R165 ;  /* 0x000000019baa7824 */ /* 0x002fc600078e02a5 */
[----:B------:R-:W2:Y:S04]  /*6820*/  LDL.LU R0, [R1+0xcc] ;  /* 0x0000cc0001007983 */ /* 0x000ea80000300800 */
[----:B------:R0:W-:Y:S01]  /*6830*/  STL [R1+0x13c], R155 ;  /* 0x00013c9b01007387 */ /* 0x0001e20000100800 */
[----:B------:R-:W-:-:S03]  /*6840*/  LOP3.LUT R172, R168, 0x3f, RZ, 0xc0, !PT ;  /* 0x0000003fa8ac7812 */ /* 0x000fc600078ec0ff */
[----:B0-----:R-:W4:Y:S01]  /*6850*/  LDL.LU R155, [R1+0x18] ;  /* 0x00001800019b7983 */ /* 0x001f220000300800 */
[----:B------:R-:W-:Y:S01]  /*6860*/  ISETP.GE.AND P0, PT, R172, UR17, PT ;  /* 0x00000011ac007c0c */ /* 0x000fe2000bf06270 */
[----:B------:R-:W-:Y:S01]  /*6870*/  IMAD.X R171, R157, 0x1, R166, P1 ;  /* 0x000000019dab7824 */ /* 0x000fe200008e06a6 */
[----:B------:R-:W-:Y:S01]  /*6880*/  PRMT R179, RZ, 0x7610, R179 ;  /* 0x00007610ffb37816 */ /* 0x000fe200000000b3 */
[----:B------:R-:W-:Y:S01]  /*6890*/  BAR.SYNC.DEFER_BLOCKING 0x0 ;  /* 0x0000000000007b1d */ /* 0x000fe20000010000 */
[----:B------:R-:W-:-:S05]  /*68a0*/  IADD3 RZ, P1, R17, R165, RZ ;  /* 0x000000a511ff7210 */ /* 0x000fca0007f3e0ff */
[----:B------:R-:W-:Y:S04]  /*68b0*/  STL [R1+0x140], R157 ;  /* 0x0001409d01007387 */ /* 0x000fe80000100800 */
[----:B------:R0:W-:Y:S04]  /*68c0*/  STL [R1+0x144], R17 ;  /* 0x0001441101007387 */ /* 0x0001e80000100800 */
[----:B------:R1:W2:Y:S02]  /*68d0*/  @!P0 LDG.E.U16 R179, desc[UR18][R170.64] ;  /* 0x00000012aab38981 */ /* 0x0002a4000c1e1500 */
[----:B-1----:R-:W-:-:S02]  /*68e0*/  IMAD.IADD R170, R17, 0x1, R165 ;  /* 0x0000000111aa7824 */ /* 0x002fc400078e02a5 */
[----:B---3--:R-:W-:Y:S02]  /*68f0*/  IMAD.X R171, R22, 0x1, R166, P1 ;  /* 0x0000000116ab7824 */ /* 0x008fe400008e06a6 */
[----:B------:R-:W3:Y:S04]  /*6900*/  LDL R22, [R1+0xc] ;  /* 0x00000c0001167983 */ /* 0x000ee80000100800 */
[----:B0-----:R-:W2:Y:S04]  /*6910*/  LDL.LU R17, [R1+0x10] ;  /* 0x0000100001117983 */ /* 0x001ea80000300800 */
[----:B------:R-:W3:Y:S01]  /*6920*/  LDL.LU R157, [R1+0x14] ;  /* 0x00001400019d7983 */ /* 0x000ee20000300800 */
[----:B------:R-:W-:-:S02]  /*6930*/  PRMT R169, RZ, 0x7610, R169 ;  /* 0x00007610ffa97816 */ /* 0x000fc400000000a9 */
[CC--:B------:R-:W-:Y:S02]  /*6940*/  IADD3 RZ, P1, R23.reuse, R165.reuse, RZ ;  /* 0x000000a517ff7210 */ /* 0x0c0fe40007f3e0ff */
[----:B------:R-:W-:Y:S02]  /*6950*/  PRMT R173, RZ, 0x7610, R173 ;  /* 0x00007610ffad7816 */ /* 0x000fe400000000ad */
[----:B------:R0:W2:Y:S01]  /*6960*/  @!P0 LDG.E.U16 R169, desc[UR18][R170.64] ;  /* 0x00000012aaa98981 */ /* 0x0000a2000c1e1500 */
[----:B------:R-:W-:Y:S01]  /*6970*/  PRMT R177, RZ, 0x7610, R177 ;  /* 0x00007610ffb17816 */ /* 0x000fe200000000b1 */
[----:B0-----:R-:W-:Y:S02]  /*6980*/  IMAD.IADD R170, R23, 0x1, R165 ;  /* 0x0000000117aa7824 */ /* 0x001fe400078e02a5 */
[----:B------:R-:W-:Y:S01]  /*6990*/  IMAD.X R171, R236, 0x1, R166, P1 ;  /* 0x00000001ecab7824 */ /* 0x000fe200008e06a6 */
[----:B------:R-:W-:-:S04]  /*69a0*/  IADD3 RZ, P1, R152, R165, RZ ;  /* 0x000000a598ff7210 */ /* 0x000fc80007f3e0ff */
        /* <DEDUP_REMOVED lines=8> */
[----:B------:R-:W-:Y:S02]  /*6a30*/  IMAD.SHL.U32 R172, R172, 0x2, RZ ;  /* 0x00000002acac7824 */ /* 0x000fe400078e00ff */
[----:B----4-:R-:W-:Y:S01]  /*6a40*/  IMAD.X R171, R155, 0x1, R166, P1 ;  /* 0x000000019bab7824 */ /* 0x010fe200008e06a6 */
[----:B------:R-:W-:-:S04]  /*6a50*/  IADD3 RZ, P1, R19, R165, RZ ;  /* 0x000000a513ff7210 */ /* 0x000fc80007f3e0ff */
[----:B------:R0:W4:Y:S02]  /*6a60*/  @!P0 LDG.E.U16 R178, desc[UR18][R170.64] ;  /* 0x00000012aab28981 */ /* 0x000124000c1e1500 */
[----:B0-----:R-:W-:Y:S01]  /*6a70*/  IMAD.X R171, R14, 0x1, R166, P1 ;  /* 0x000000010eab7824 */ /* 0x001fe200008e06a6 */
[----:B------:R-:W-:Y:S01]  /*6a80*/  LOP3.LUT P1, RZ, R168, 0x80, RZ, 0xc0, !PT ;  /* 0x00000080a8ff7812 */ /* 0x000fe2000782c0ff */
[----:B------:R-:W-:-:S03]  /*6a90*/  IMAD.IADD R170, R19, 0x1, R165 ;  /* 0x0000000113aa7824 */ /* 0x000fc600078e02a5 */
[----:B------:R-:W-:Y:S02]  /*6aa0*/  SEL R187, RZ, 0x90, !P1 ;  /* 0x00000090ffbb7807 */ /* 0x000fe40004800000 */
[----:B------:R0:W4:Y:S01]  /*6ab0*/  @!P0 LDG.E.U16 R176, desc[UR18][R170.64] ;  /* 0x00000012aab08981 */ /* 0x000122000c1e1500 */
[-C--:B------:R-:W-:Y:S02]  /*6ac0*/  IADD3 RZ, P1, R20, R165.reuse, RZ ;  /* 0x000000a514ff7210 */ /* 0x080fe40007f3e0ff */
[----:B------:R-:W-:Y:S02]  /*6ad0*/  LOP3.LUT R187, R187, R172, RZ, 0x3c, !PT ;  /* 0x000000acbbbb7212 */ /* 0x000fe400078e3cff */
[----:B------:R-:W-:Y:S01]  /*6ae0*/  PRMT R172, RZ, 0x7610, R172 ;  /* 0x00007610ffac7816 */ /* 0x000fe200000000ac */
[----:B0-----:R-:W-:Y:S02]  /*6af0*/  IMAD.SHL.U32 R170, R168, 0x80, RZ ;  /* 0x00000080a8aa7824 */ /* 0x001fe400078e00ff */
[----:B------:R-:W-:Y:S01]  /*6b00*/  IMAD.X R171, R21, 0x1, R166, P1 ;  /* 0x0000000115ab7824 */ /* 0x000fe200008e06a6 */
[----:B------:R-:W-:-:S02]  /*6b10*/  IADD3 RZ, P1, R7, R165, RZ ;  /* 0x000000a507ff7210 */ /* 0x000fc40007f3e0ff */
[----:B------:R-:W-:Y:S01]  /*6b20*/  LOP3.LUT R187, R187, 0x2000, R170, 0xf8, !PT ;  /* 0x00002000bbbb7812 */ /* 0x000fe200078ef8aa */
[----:B------:R-:W-:-:S04]  /*6b30*/  IMAD.IADD R170, R20, 0x1, R165 ;  /* 0x0000000114aa7824 */ /* 0x000fc800078e02a5 */
[----:B------:R0:W-:Y:S04]  /*6b40*/  STS.U16 [R187+UR16+0x8000], R175 ;  /* 0x008000afbb007988 */ /* 0x0001e80008000410 */
[----:B------:R1:W4:Y:S01]  /*6b50*/  @!P0 LDG.E.U16 R172, desc[UR18][R170.64] ;  /* 0x00000012aaac8981 */ /* 0x000322000c1e1500 */
[----:B0-----:R-:W-:Y:S01]  /*6b60*/  PRMT R175, RZ, 0x7610, R175 ;  /* 0x00007610ffaf7816 */ /* 0x001fe200000000af */
[--C-:B-1----:R-:W-:Y:S02]  /*6b70*/  IMAD.IADD R170, R7, 0x1, R165.reuse ;  /* 0x0000000107aa7824 */ /* 0x102fe400078e02a5 */
[----:B------:R0:W-:Y:S04]  /*6b80*/  STS.U16 [R187+UR16+0x8400], R190 ;  /* 0x008400bebb007988 */ /* 0x0001e80008000410 */
[----:B------:R1:W-:Y:S01]  /*6b90*/  STS.U16 [R187+UR16+0x8800], R174 ;  /* 0x008800aebb007988 */ /* 0x0003e20008000410 */
[----:B0-----:R-:W-:Y:S01]  /*6ba0*/  IMAD.IADD R190, R15, 0x1, R165 ;  /* 0x000000010fbe7824 */ /* 0x001fe200078e02a5 */
[----:B-1----:R-:W-:Y:S01]  /*6bb0*/  PRMT R174, RZ, 0x7610, R174 ;  /* 0x00007610ffae7816 */ /* 0x002fe200000000ae */
[----:B---3--:R-:W-:Y:S01]  /*6bc0*/  IMAD.X R171, R157, 0x1, R166, P1 ;  /* 0x000000019dab7824 */ /* 0x008fe200008e06a6 */
[----:B------:R-:W-:-:S04]  /*6bd0*/  IADD3 RZ, P1, R15, R165, RZ ;  /* 0x000000a50fff7210 */ /* 0x000fc80007f3e0ff */
[----:B------:R0:W3:Y:S01]  /*6be0*/  @!P0 LDG.E.U16 R175, desc[UR18][R170.64] ;  /* 0x00000012aaaf8981 */ /* 0x0000e2000c1e1500 */
[----:B------:R-:W-:Y:S01]  /*6bf0*/  IMAD.X R191, R9, 0x1, R166, P1 ;  /* 0x0000000109bf7824 */ /* 0x000fe200008e06a6 */
[----:B------:R-:W-:Y:S02]  /*6c00*/  IADD3 RZ, P1, R16, R165, RZ ;  /* 0x000000a510ff7210 */ /* 0x000fe40007f3e0ff */
[----:B0-----:R-:W-:-:S06]  /*6c10*/  PRMT R171, RZ, 0x7610, R171 ;  /* 0x00007610ffab7816 */ /* 0x001fcc00000000ab */
[----:B------:R0:W3:Y:S02]  /*6c20*/  @!P0 LDG.E.U16 R171, desc[UR18][R190.64] ;  /* 0x00000012beab8981 */ /* 0x0000e4000c1e1500 */
[----:B0-----:R-:W-:Y:S02]  /*6c30*/  IMAD.IADD R190, R16, 0x1, R165 ;  /* 0x0000000110be7824 */ /* 0x001fe400078e02a5 */
[----:B------:R-:W-:-:S05]  /*6c40*/  IMAD.X R191, R18, 0x1, R166, P1 ;  /* 0x0000000112bf7824 */ /* 0x000fca00008e06a6 */
[----:B------:R0:W3:Y:S01]  /*6c50*/  @!P0 LDG.E.U16 R174, desc[UR18][R190.64] ;  /* 0x00000012beae8981 */ /* 0x0000e2000c1e1500 */
[----:B------:R-:W-:-:S03]  /*6c60*/  IADD3 RZ, P1, R4, R165, RZ ;  /* 0x000000a504ff7210 */ /* 0x000fc60007f3e0ff */
[----:B--2---:R-:W-:Y:S01]  /*6c70*/  STL [R1+0x188], R169 ;  /* 0x000188a901007387 */ /* 0x004fe20000100800 */
[----:B------:R-:W-:-:S03]  /*6c80*/  PRMT R170, RZ, 0x7610, R170 ;  /* 0x00007610ffaa7816 */ /* 0x000fc600000000aa */
[----:B------:R-:W-:Y:S01]  /*6c90*/  STL [R1+0x148], R23 ;  /* 0x0001481701007387 */ /* 0x000fe20000100800 */
[----:B0-----:R-:W-:-:S03]  /*6ca0*/  IMAD.IADD R190, R4, 0x1, R165 ;  /* 0x0000000104be7824 */ /* 0x001fc600078e02a5 */
[----:B------:R-:W-:Y:S01]  /*6cb0*/  STL [R1+0x14c], R236 ;  /* 0x00014cec01007387 */ /* 0x000fe20000100800 */
[----:B------:R-:W-:Y:S01]  /*6cc0*/  IMAD.X R191, R17, 0x1, R166, P1 ;  /* 0x0000000111bf7824 */ /* 0x000fe200008e06a6 */
[----:B------:R-:W-:Y:S02]  /*6cd0*/  IADD3 RZ, P1, R10, R165, RZ ;  /* 0x000000a50aff7210 */ /* 0x000fe40007f3e0ff */
[----:B------:R-:W-:Y:S04]  /*6ce0*/  STL [R1+0x150], R152 ;  /* 0x0001509801007387 */ /* 0x000fe80000100800 */
[----:B------:R-:W-:Y:S04]  /*6cf0*/  STL [R1+0x154], R153 ;  /* 0x0001549901007387 */ /* 0x000fe80000100800 */
[----:B------:R-:W-:Y:S04]  /*6d00*/  STL [R1+0x184], R177 ;  /* 0x000184b101007387 */ /* 0x000fe80000100800 */
[----:B------:R-:W-:Y:S04]  /*6d10*/  STL [R1+0x158], R12 ;  /* 0x0001580c01007387 */ /* 0x000fe80000100800 */
[----:B------:R-:W-:Y:S04]  /*6d20*/  STL [R1+0x15c], R155 ;  /* 0x00015c9b01007387 */ /* 0x000fe80000100800 */
[----:B------:R-:W-:Y:S04]  /*6d30*/  STL [R1+0x160], R19 ;  /* 0x0001601301007387 */ /* 0x000fe80000100800 */
[----:B------:R0:W-:Y:S04]  /*6d40*/  STS.U16 [R187+UR16+0x9000], R193 ;  /* 0x009000c1bb007988 */ /* 0x0001e80008000410 */
[----:B------:R-:W-:Y:S04]  /*6d50*/  STL [R1+0x164], R14 ;  /* 0x0001640e01007387 */ /* 0x000fe80000100800 */
[----:B------:R1:W2:Y:S01]  /*6d60*/  @!P0 LDG.E.U16 R170, desc[UR18][R190.64] ;  /* 0x00000012beaa8981 */ /* 0x0002a2000c1e1500 */
[----:B0-----:R-:W-:-:S03]  /*6d70*/  PRMT R193, RZ, 0x7610, R193 ;  /* 0x00007610ffc17816 */ /* 0x001fc600000000c1 */
[----:B------:R0:W-:Y:S01]  /*6d80*/  STS.U16 [R187+UR16+0x9400], R194 ;  /* 0x009400c2bb007988 */ /* 0x0001e20008000410 */
[--C-:B-1----:R-:W-:Y:S02]  /*6d90*/  IMAD.IADD R190, R10, 0x1, R165.reuse ;  /* 0x000000010abe7824 */ /* 0x102fe400078e02a5 */
[----:B------:R-:W-:Y:S01]  /*6da0*/  IMAD.X R191, R5, 0x1, R166, P1 ;  /* 0x0000000105bf7824 */ /* 0x000fe200008e06a6 */
[C---:B------:R-:W-:Y:S02]  /*6db0*/  IADD3 RZ, P1, R11.reuse, R165, RZ ;  /* 0x000000a50bff7210 */ /* 0x040fe40007f3e0ff */
[----:B0-----:R-:W-:Y:S02]  /*6dc0*/  PRMT R194, RZ, 0x7610, R194 ;  /* 0x00007610ffc27816 */ /* 0x001fe400000000c2 */
[----:B------:R0:W2:Y:S02]  /*6dd0*/  @!P0 LDG.E.U16 R193, desc[UR18][R190.64] ;  /* 0x00000012bec18981 */ /* 0x0000a4000c1e1500 */
[----:B0-----:R-:W-:-:S02]  /*6de0*/  IMAD.IADD R190, R11, 0x1, R165 ;  /* 0x000000010bbe7824 */ /* 0x001fc400078e02a5 */
[----:B------:R-:W-:Y:S01]  /*6df0*/  IMAD.X R191, R13, 0x1, R166, P1 ;  /* 0x000000010dbf7824 */ /* 0x000fe200008e06a6 */
[----:B------:R-:W-:-:S04]  /*6e00*/  IADD3 RZ, P1, R156, R165, RZ ;  /* 0x000000a59cff7210 */ /* 0x000fc80007f3e0ff */
[----:B------:R0:W2:Y:S04]  /*6e10*/  @!P0 LDG.E.U16 R194, desc[UR18][R190.64] ;  /* 0x00000012bec28981 */ /* 0x0000a8000c1e1500 */
[----:B----4-:R-:W-:Y:S04]  /*6e20*/  STL [R1+0x180], R176 ;  /* 0x000180b001007387 */ /* 0x010fe80000100800 */
[----:B------:R-:W-:Y:S04]  /*6e30*/  STL [R1+0x168], R20 ;  /* 0x0001681401007387 */ /* 0x000fe80000100800 */
[----:B------:R-:W-:Y:S04]  /*6e40*/  STL [R1+0x16c], R21 ;  /* 0x00016c1501007387 */ /* 0x000fe80000100800 */
[----:B------:R-:W-:Y:S04]  /*6e50*/  STL [R1+0x170], R7 ;  /* 0x0001700701007387 */ /* 0x000fe80000100800 */
[----:B------:R-:W-:Y:S01]  /*6e60*/  STL [R1+0x174], R157 ;  /* 0x0001749d01007387 */ /* 0x000fe20000100800 */
[----:B0-----:R-:W-:-:S03]  /*6e70*/  IMAD.X R191, R22, 0x1, R166, P1 ;  /* 0x0000000116bf7824 */ /* 0x001fc600008e06a6 */
[----:B---3--:R-:W-:Y:S04]  /*6e80*/  STL [R1+0x17c], R175 ;  /* 0x00017caf01007387 */ /* 0x008fe80000100800 */
[----:B------:R-:W-:Y:S04]  /*6e90*/  STL [R1+0x178], R15 ;  /* 0x0001780f01007387 */ /* 0x000fe80000100800 */
[----:B------:R-:W-:Y:S04]  /*6ea0*/  STL [R1+0x18c], R9 ;  /* 0x00018c0901007387 */ /* 0x000fe80000100800 */
[----:B------:R-:W-:Y:S04]  /*6eb0*/  STL [R1+0x190], R16 ;  /* 0x0001901001007387 */ /* 0x000fe80000100800 */
[----:B------:R-:W-:Y:S04]  /*6ec0*/  STL [R1+0x194], R18 ;  /* 0x0001941201007387 */ /* 0x000fe80000100800 */
[----:B------:R-:W-:Y:S04]  /*6ed0*/  STL [R1+0x198], R174 ;  /* 0x000198ae01007387 */ /* 0x000fe80000100800 */
[----:B------:R0:W-:Y:S04]  /*6ee0*/  STL [R1+0x19c], R4 ;  /* 0x00019c0401007387 */ /* 0x0001e80000100800 */
[----:B0-----:R-:W3:Y:S04]  /*6ef0*/  LDL R4, [R1+0xbc] ;  /* 0x0000bc0001047983 */ /* 0x001ee80000100800 */
[----:B------:R-:W4:Y:S04]  /*6f00*/  LDL.LU R22, [R1+0x98] ;  /* 0x0000980001167983 */ /* 0x000f280000300800 */
[----:B------:R-:W2:Y:S04]  /*6f10*/  LDL.LU R169, [R1+0xd4] ;  /* 0x0000d40001a97983 */ /* 0x000ea80000300800 */
[----:B------:R-:W3:Y:S04]  /*6f20*/  LDL.LU R177, [R1+0x90] ;  /* 0x0000900001b17983 */ /* 0x000ee80000300800 */
[----:B------:R-:W3:Y:S04]  /*6f30*/  LDL.LU R7, [R1+0x84] ;  /* 0x0000840001077983 */ /* 0x000ee80000300800 */
[----:B------:R-:W4:Y:S01]  /*6f40*/  LDL.LU R23, [R1+0x8] ;  /* 0x0000080001177983 */ /* 0x000f220000300800 */
[----:B------:R-:W-:-:S03]  /*6f50*/  IMAD.IADD R190, R156, 0x1, R165 ;  /* 0x000000019cbe7824 */ /* 0x000fc600078e02a5 */
[----:B------:R0:W-:Y:S01]  /*6f60*/  STS.U16 [R187+UR16+0x9800], R195 ;  /* 0x009800c3bb007988 */ /* 0x0001e20008000410 */
[----:B------:R-:W-:-:S03]  /*6f70*/  IADD3 RZ, P1, R2, R165, RZ ;  /* 0x000000a502ff7210 */ /* 0x000fc60007f3e0ff */
[----:B------:R1:W-:Y:S01]  /*6f80*/  STS.U16 [R187+UR16+0x9c00], R212 ;  /* 0x009c00d4bb007988 */ /* 0x0003e20008000410 */
[----:B0-----:R-:W-:Y:S02]  /*6f90*/  PRMT R195, RZ, 0x7610, R195 ;  /* 0x00007610ffc37816 */ /* 0x001fe400000000c3 */
[----:B-1----:R-:W-:Y:S01]  /*6fa0*/  LOP3.LUT R212, R187, 0x20, RZ, 0x3c, !PT ;  /* 0x00000020bbd47812 */ /* 0x002fe200078e3cff */
[----:B------:R-:W-:Y:S04]  /*6fb0*/  STS.U16 [R187+UR16+0x8c00], R213 ;  /* 0x008c00d5bb007988 */ /* 0x000fe80008000410 */
[----:B------:R0:W-:Y:S04]  /*6fc0*/  STS.U16 [R212+UR16+0x8100], R196 ;  /* 0x008100c4d4007988 */ /* 0x0001e80008000410 */
[----:B------:R1:W3:Y:S01]  /*6fd0*/  @!P0 LDG.E.U16 R195, desc[UR18][R190.64] ;  /* 0x00000012bec38981 */ /* 0x0002e2000c1e1500 */
[----:B0-----:R-:W-:Y:S01]  /*6fe0*/  PRMT R196, RZ, 0x7610, R196 ;  /* 0x00007610ffc47816 */ /* 0x001fe200000000c4 */
[----:B-1----:R-:W-:-:S02]  /*6ff0*/  IMAD.IADD R190, R2, 0x1, R165 ;  /* 0x0000000102be7824 */ /* 0x002fc400078e02a5 */
[--C-:B------:R-:W-:Y:S01]  /*7000*/  IMAD.X R191, R3, 0x1, R166.reuse, P1 ;  /* 0x0000000103bf7824 */ /* 0x100fe200008e06a6 */
[CC--:B------:R-:W-:Y:S01]  /*7010*/  IADD3 RZ, P1, R6.reuse, R165.reuse, RZ ;  /* 0x000000a506ff7210 */ /* 0x0c0fe20007f3e0ff */
[----:B------:R0:W-:Y:S04]  /*7020*/  STS.U16 [R212+UR16+0x8500], R197 ;  /* 0x008500c5d4007988 */ /* 0x0001e80008000410 */
[----:B------:R1:W3:Y:S01]  /*7030*/  @!P0 LDG.E.U16 R196, desc[UR18][R190.64] ;  /* 0x00000012bec48981 */ /* 0x0002e2000c1e1500 */
[----:B0-----:R-:W-:Y:S01]  /*7040*/  PRMT R197, RZ, 0x7610, R197 ;  /* 0x00007610ffc57816 */ /* 0x001fe200000000c5 */
[--C-:B-1----:R-:W-:Y:S02]  /*7050*/  IMAD.IADD R190, R6, 0x1, R165.reuse ;  /* 0x0000000106be7824 */ /* 0x102fe400078e02a5 */
[----:B------:R-:W-:Y:S01]  /*7060*/  IMAD.X R191, R8, 0x1, R166, P1 ;  /* 0x0000000108bf7824 */ /* 0x000fe200008e06a6 */
[C---:B------:R-:W-:Y:S01]  /*7070*/  IADD3 RZ, P1, R160.reuse, R165, RZ ;  /* 0x000000a5a0ff7210 */ /* 0x040fe20007f3e0ff */
[----:B------:R0:W-:Y:S04]  /*7080*/  STS.U16 [R212+UR16+0x8900], R198 ;  /* 0x008900c6d4007988 */ /* 0x0001e80008000410 */
[----:B------:R1:W3:Y:S01]  /*7090*/  @!P0 LDG.E.U16 R197, desc[UR18][R190.64] ;  /* 0x00000012bec58981 */ /* 0x0002e2000c1e1500 */
[----:B0-----:R-:W-:Y:S01]  /*70a0*/  PRMT R198, RZ, 0x7610, R198 ;  /* 0x00007610ffc67816 */ /* 0x001fe200000000c6 */
[----:B-1----:R-:W-:-:S02]  /*70b0*/  IMAD.IADD R190, R160, 0x1, R165 ;  /* 0x00000001a0be7824 */ /* 0x002fc400078e02a5 */
[----:B------:R0:W-:Y:S02]  /*70c0*/  STS.U16 [R212+UR16+0x8d00], R199 ;  /* 0x008d00c7d4007988 */ /* 0x0001e40008000410 */
[----:B0-----:R-:W-:Y:S02]  /*70d0*/  PRMT R199, RZ, 0x7610, R199 ;  /* 0x00007610ffc77816 */ /* 0x001fe400000000c7 */
[----:B------:R0:W-:Y:S02]  /*70e0*/  STS.U16 [R212+UR16+0x9100], R200 ;  /* 0x009100c8d4007988 */ /* 0x0001e40008000410 */
[----:B0-----:R-:W-:Y:S02]  /*70f0*/  PRMT R200, RZ, 0x7610, R200 ;  /* 0x00007610ffc87816 */ /* 0x001fe400000000c8 */
[----:B------:R0:W-:Y:S04]  /*7100*/  STS.U16 [R212+UR16+0x9500], R201 ;  /* 0x009500c9d4007988 */ /* 0x0001e80008000410 */
[----:B------:R-:W-:Y:S01]  /*7110*/  STL [R1+0x134], R235 ;  /* 0x000134eb01007387 */ /* 0x000fe20000100800 */
[----:B0-----:R-:W-:-:S03]  /*7120*/  PRMT R201, RZ, 0x7610, R201 ;  /* 0x00007610ffc97816 */ /* 0x001fc600000000c9 */
[----:B------:R0:W-:Y:S01]  /*7130*/  STL [R1+0xf0], R252 ;  /* 0x0000f0fc01007387 */ /* 0x0001e20000100800 */
[----:B----4-:R-:W-:Y:S01]  /*7140*/  IMAD.X R191, R23, 0x1, R166, P1 ;  /* 0x0000000117bf7824 */ /* 0x010fe200008e06a6 */
[----:B------:R-:W-:-:S04]  /*7150*/  IADD3 RZ, P1, R161, R165, RZ ;  /* 0x000000a5a1ff7210 */ /* 0x000fc80007f3e0ff */
[----:B------:R1:W4:Y:S02]  /*7160*/  @!P0 LDG.E.U16 R198, desc[UR18][R190.64] ;  /* 0x00000012bec68981 */ /* 0x000324000c1e1500 */
[----:B-1----:R-:W-:Y:S02]  /*7170*/  IMAD.IADD R190, R161, 0x1, R165 ;  /* 0x00000001a1be7824 */ /* 0x002fe400078e02a5 */
[----:B------:R-:W-:-:S05]  /*7180*/  IMAD.X R191, R162, 0x1, R166, P1 ;  /* 0x00000001a2bf7824 */ /* 0x000fca00008e06a6 */
[----:B------:R1:W4:Y:S02]  /*7190*/  @!P0 LDG.E.U16 R199, desc[UR18][R190.64] ;  /* 0x00000012bec78981 */ /* 0x000324000c1e1500 */
[----:B-1----:R-:W-:-:S05]  /*71a0*/  IADD3 R190, P1, R235, R165, RZ ;  /* 0x000000a5ebbe7210 */ /* 0x002fca0007f3e0ff */
[----:B------:R-:W-:-:S05]  /*71b0*/  IMAD.X R191, R22, 0x1, R166, P1 ;  /* 0x0000000116bf7824 */ /* 0x000fca00008e06a6 */
[----:B------:R2:W4:Y:S02]  /*71c0*/  @!P0 LDG.E.U16 R200, desc[UR18][R190.64] ;  /* 0x00000012bec88981 */ /* 0x000524000c1e1500 */
[----:B--2---:R-:W-:-:S05]  /*71d0*/  IADD3 R190, P1, R169, R165, RZ ;  /* 0x000000a5a9be7210 */ /* 0x004fca0007f3e0ff */
[----:B---3--:R-:W-:-:S05]  /*71e0*/  IMAD.X R191, R177, 0x1, R166, P1 ;  /* 0x00000001b1bf7824 */ /* 0x008fca00008e06a6 */
[----:B------:R1:W2:Y:S02]  /*71f0*/  @!P0 LDG.E.U16 R201, desc[UR18][R190.64] ;  /* 0x00000012bec98981 */ /* 0x0002a4000c1e1500 */
[----:B-1----:R-:W-:Y:S02]  /*7200*/  IADD3 R190, P1, R252, R165, RZ ;  /* 0x000000a5fcbe7210 */ /* 0x002fe40007f3e0ff */
[----:B0-----:R-:W3:Y:S03]  /*7210*/  LDL.LU R252, [R1+0x70] ;  /* 0x0000700001fc7983 */ /* 0x001ee60000300800 */
[----:B------:R-:W-:Y:S01]  /*7220*/  IMAD.X R191, R231, 0x1, R166, P1 ;  /* 0x00000001e7bf7824 */ /* 0x000fe200008e06a6 */
[----:B------:R0:W-:Y:S04]  /*7230*/  STL [R1+0xf4], R231 ;  /* 0x0000f4e701007387 */ /* 0x0001e80000100800 */
[----:B0-----:R-:W4:Y:S04]  /*7240*/  LDL.LU R231, [R1+0x64] ;  /* 0x0000640001e77983 */ /* 0x001f280000300800 */
[----:B------:R0:W-:Y:S02]  /*7250*/  STS.U16 [R212+UR16+0x9900], R202 ;  /* 0x009900cad4007988 */ /* 0x0001e40008000410 */
[----:B0-----:R-:W-:-:S02]  /*7260*/  PRMT R202, RZ, 0x7610, R202 ;  /* 0x00007610ffca7816 */ /* 0x001fc400000000ca */
[----:B------:R0:W-:Y:S04]  /*7270*/  STS.U16 [R212+UR16+0x9d00], R203 ;  /* 0x009d00cbd4007988 */ /* 0x0001e80008000410 */
[----:B------:R1:W2:Y:S01]  /*7280*/  @!P0 LDG.E.U16 R202, desc[UR18][R190.64] ;  /* 0x00000012beca8981 */ /* 0x0002a2000c1e1500 */
[----:B0-----:R-:W-:Y:S02]  /*7290*/  PRMT R203, RZ, 0x7610, R203 ;  /* 0x00007610ffcb7816 */ /* 0x001fe400000000cb */
[----:B-1----:R-:W-:-:S05]  /*72a0*/  IADD3 R190, P1, R7, R165, RZ ;  /* 0x000000a507be7210 */ /* 0x002fca0007f3e0ff */
[----:B------:R-:W-:Y:S01]  /*72b0*/  IMAD.X R191, R251, 0x1, R166, P1 ;  /* 0x00000001fbbf7824 */ /* 0x000fe200008e06a6 */
[----:B------:R-:W-:-:S04]  /*72c0*/  LOP3.LUT R212, R187, 0x40, RZ, 0x3c, !PT ;  /* 0x00000040bbd47812 */ /* 0x000fc800078e3cff */
[----:B------:R0:W2:Y:S04]  /*72d0*/  @!P0 LDG.E.U16 R203, desc[UR18][R190.64] ;  /* 0x00000012becb8981 */ /* 0x0000a8000c1e1500 */
[----:B------:R1:W-:Y:S01]  /*72e0*/  STS.U16 [R212+UR16+0x8200], R204 ;  /* 0x008200ccd4007988 */ /* 0x0003e20008000410 */
[----:B0-----:R-:W-:Y:S02]  /*72f0*/  IADD3 R190, P1, R0, R165, RZ ;  /* 0x000000a500be7210 */ /* 0x001fe40007f3e0ff */
[----:B-1----:R-:W-:-:S03]  /*7300*/  PRMT R204, RZ, 0x7610, R204 ;  /* 0x00007610ffcc7816 */ /* 0x002fc600000000cc */
[----:B------:R-:W-:Y:S01]  /*7310*/  IMAD.X R191, R167, 0x1, R166, P1 ;  /* 0x00000001a7bf7824 */ /* 0x000fe200008e06a6 */
[----:B------:R0:W-:Y:S04]  /*7320*/  STS.U16 [R212+UR16+0x8600], R205 ;  /* 0x008600cdd4007988 */ /* 0x0001e80008000410 */
[----:B------:R1:W2:Y:S01]  /*7330*/  @!P0 LDG.E.U16 R204, desc[UR18][R190.64] ;  /* 0x00000012becc8981 */ /* 0x0002a2000c1e1500 */
[----:B0-----:R-:W-:Y:S02]  /*7340*/  PRMT R205, RZ, 0x7610, R205 ;  /* 0x00007610ffcd7816 */ /* 0x001fe400000000cd */
[----:B-1----:R-:W-:-:S05]  /*7350*/  IADD3 R190, P1, R248, R165, RZ ;  /* 0x000000a5f8be7210 */ /* 0x002fca0007f3e0ff */
        /* <DEDUP_REMOVED lines=9> */
[----:B-1----:R-:W-:Y:S01]  /*73f0*/  IADD3 R190, P1, R188, R165, RZ ;  /* 0x000000a5bcbe7210 */ /* 0x002fe20007f3e0ff */
[----:B------:R0:W-:Y:S04]  /*7400*/  STL [R1+0xf8], R251 ;  /* 0x0000f8fb01007387 */ /* 0x0001e80000100800 */
[----:B------:R1:W-:Y:S04]  /*7410*/  STS.U16 [R212+UR16+0x9200], R208 ;  /* 0x009200d0d4007988 */ /* 0x0003e80008000410 */
[----:B0-----:R-:W2:Y:S01]  /*7420*/  LDL.LU R251, [R1+0x60] ;  /* 0x0000600001fb7983 */ /* 0x001ea20000300800 */
[----:B-1----:R-:W-:-:S03]  /*7430*/  PRMT R208, RZ, 0x7610, R208 ;  /* 0x00007610ffd07816 */ /* 0x002fc600000000d0 */
[----:B------:R0:W-:Y:S04]  /*7440*/  STL [R1+0xfc], R0 ;  /* 0x0000fc0001007387 */ /* 0x0001e80000100800 */
[----:B------:R1:W-:Y:S04]  /*7450*/  STS.U16 [R212+UR16+0x9600], R209 ;  /* 0x009600d1d4007988 */ /* 0x0003e80008000410 */
[----:B0-----:R-:W2:Y:S04]  /*7460*/  LDL.LU R0, [R1+0x54] ;  /* 0x0000540001007983 */ /* 0x001ea80000300800 */
[----:B------:R0:W-:Y:S01]  /*7470*/  STL [R1+0x100], R167 ;  /* 0x000100a701007387 */ /* 0x0001e20000100800 */
[----:B-1----:R-:W-:-:S03]  /*7480*/  PRMT R209, RZ, 0x7610, R209 ;  /* 0x00007610ffd17816 */ /* 0x002fc600000000d1 */
[----:B0-----:R-:W2:Y:S04]  /*7490*/  LDL.LU R167, [R1+0xb4] ;  /* 0x0000b40001a77983 */ /* 0x001ea80000300800 */
[----:B------:R-:W-:Y:S04]  /*74a0*/  STL [R1+0x104], R248 ;  /* 0x000104f801007387 */ /* 0x000fe80000100800 */
[----:B------:R-:W-:Y:S04]  /*74b0*/  STL [R1+0x108], R229 ;  /* 0x000108e501007387 */ /* 0x000fe80000100800 */
[----:B------:R-:W-:Y:S04]  /*74c0*/  STL [R1+0x10c], R189 ;  /* 0x00010cbd01007387 */ /* 0x000fe80000100800 */
[----:B------:R-:W-:Y:S04]  /*74d0*/  STL [R1+0x110], R247 ;  /* 0x000110f701007387 */ /* 0x000fe80000100800 */
[----:B------:R-:W-:Y:S01]  /*74e0*/  STL [R1+0x114], R188 ;  /* 0x000114bc01007387 */ /* 0x000fe20000100800 */
[----:B---3--:R-:W-:-:S05]  /*74f0*/  IMAD.X R191, R252, 0x1, R166, P1 ;  /* 0x00000001fcbf7824 */ /* 0x008fca00008e06a6 */
[----:B------:R0:W3:Y:S02]  /*7500*/  @!P0 LDG.E.U16 R207, desc[UR18][R190.64] ;  /* 0x00000012becf8981 */ /* 0x0000e4000c1e1500 */
[----:B0-----:R-:W-:-:S05]  /*7510*/  IADD3 R190, P1, R244, R165, RZ ;  /* 0x000000a5f4be7210 */ /* 0x001fca0007f3e0ff */
[----:B------:R-:W-:-:S05]  /*7520*/  IMAD.X R191, R227, 0x1, R166, P1 ;  /* 0x00000001e3bf7824 */ /* 0x000fca00008e06a6 */
[----:B------:R4:W3:Y:S02]  /*7530*/  @!P0 LDG.E.U16 R208, desc[UR18][R190.64] ;  /* 0x00000012bed08981 */ /* 0x0008e4000c1e1500 */
[-C--:B----4-:R-:W-:Y:S02]  /*7540*/  IADD3 R190, P1, R231, R165.reuse, RZ ;  /* 0x000000a5e7be7210 */ /* 0x090fe40007f3e0ff */
[----:B------:R-:W-:Y:S03]  /*7550*/  STL [R1+0x118], R252 ;  /* 0x000118fc01007387 */ /* 0x000fe60000100800 */
[----:B------:R-:W-:Y:S01]  /*7560*/  IMAD.X R191, R243, 0x1, R166, P1 ;  /* 0x00000001f3bf7824 */ /* 0x000fe200008e06a6 */
[----:B------:R-:W-:Y:S04]  /*7570*/  STL [R1+0x11c], R244 ;  /* 0x00011cf401007387 */ /* 0x000fe80000100800 */
[----:B------:R-:W-:Y:S04]  /*7580*/  STL [R1+0x120], R227 ;  /* 0x000120e301007387 */ /* 0x000fe80000100800 */
[----:B------:R0:W-:Y:S04]  /*7590*/  STL [R1+0x124], R231 ;  /* 0x000124e701007387 */ /* 0x0001e80000100800 */
[----:B------:R1:W4:Y:S04]  /*75a0*/  @!P0 LDG.E.U16 R209, desc[UR18][R190.64] ;  /* 0x00000012bed18981 */ /* 0x000328000c1e1500 */
[----:B------:R-:W-:Y:S01]  /*75b0*/  STL [R1+0x128], R243 ;  /* 0x000128f301007387 */ /* 0x000fe20000100800 */
[----:B-1----:R-:W-:-:S03]  /*75c0*/  IADD3 R190, P1, R4, R165, RZ ;  /* 0x000000a504be7210 */ /* 0x002fc60007f3e0ff */
[----:B------:R-:W3:Y:S04]  /*75d0*/  LDL R4, [R1+0x24] ;  /* 0x0000240001047983 */ /* 0x000ee80000100800 */
[----:B------:R-:W4:Y:S04]  /*75e0*/  LDL.LU R174, [R1+0x4] ;  /* 0x0000040001ae7983 */ /* 0x000f280000300800 */
[----:B------:R-:W4:Y:S04]  /*75f0*/  LDL.LU R16, [R1+0x94] ;  /* 0x0000940001107983 */ /* 0x000f280000300800 */
[----:B------:R-:W4:Y:S04]  /*7600*/  LDL.LU R176, [R1+0x8c] ;  /* 0x00008c0001b07983 */ /* 0x000f280000300800 */
[----:B------:R-:W4:Y:S04]  /*7610*/  LDL.LU R175, [R1] ;  /* 0x0000000001af7983 */ /* 0x000f280000300800 */
[----:B------:R-:W3:Y:S04]  /*7620*/  LDL.LU R235, [R1+0x9c] ;  /* 0x00009c0001eb7983 */ /* 0x000ee80000300800 */
[----:B0-----:R-:W4:Y:S04]  /*7630*/  LDL.LU R231, [R1+0x30] ;  /* 0x0000300001e77983 */ /* 0x001f280000300800 */
[----:B------:R-:W3:Y:S04]  /*7640*/  LDL.LU R227, [R1+0xa4] ;  /* 0x0000a40001e37983 */ /* 0x000ee80000300800 */
[----:B------:R-:W4:Y:S04]  /*7650*/  LDL.LU R244, [R1+0x34] ;  /* 0x0000340001f47983 */ /* 0x000f280000300800 */
[----:B------:R-:W3:Y:S04]  /*7660*/  LDL.LU R247, [R1+0x40] ;  /* 0x0000400001f77983 */ /* 0x000ee80000300800 */
[----:B------:R-:W4:Y:S04]  /*7670*/  LDL.LU R189, [R1+0xac] ;  /* 0x0000ac0001bd7983 */ /* 0x000f280000300800 */
[----:B------:R-:W3:Y:S04]  /*7680*/  LDL.LU R229, [R1+0x44] ;  /* 0x0000440001e57983 */ /* 0x000ee80000300800 */
[----:B------:R-:W4:Y:S04]  /*7690*/  LDL.LU R248, [R1+0x50] ;  /* 0x0000500001f87983 */ /* 0x000f280000300800 */
[----:B------:R0:W-:Y:S02]  /*76a0*/  STS.U16 [R212+UR16+0x9a00], R210 ;  /* 0x009a00d2d4007988 */ /* 0x0001e40008000410 */
[----:B0-----:R-:W-:Y:S01]  /*76b0*/  PRMT R210, RZ, 0x7610, R210 ;  /* 0x00007610ffd27816 */ /* 0x001fe200000000d2 */
[----:B--2---:R-:W-:Y:S01]  /*76c0*/  IMAD.X R191, R251, 0x1, R166, P1 ;  /* 0x00000001fbbf7824 */ /* 0x004fe200008e06a6 */
[----:B------:R0:W-:Y:S04]  /*76d0*/  STS.U16 [R212+UR16+0x9e00], R211 ;  /* 0x009e00d3d4007988 */ /* 0x0001e80008000410 */
[----:B------:R1:W2:Y:S01]  /*76e0*/  @!P0 LDG.E.U16 R210, desc[UR18][R190.64] ;  /* 0x00000012bed28981 */ /* 0x0002a2000c1e1500 */
[----:B0-----:R-:W-:-:S02]  /*76f0*/  PRMT R211, RZ, 0x7610, R211 ;  /* 0x00007610ffd37816 */ /* 0x001fc400000000d3 */
[----:B-1----:R-:W-:-:S05]  /*7700*/  IADD3 R190, P1, R240, R165, RZ ;  /* 0x000000a5f0be7210 */ /* 0x002fca0007f3e0ff */
[----:B------:R-:W-:-:S05]  /*7710*/  IMAD.X R191, R225, 0x1, R166, P1 ;  /* 0x00000001e1bf7824 */ /* 0x000fca00008e06a6 */
[----:B------:R0:W2:Y:S01]  /*7720*/  @!P0 LDG.E.U16 R211, desc[UR18][R190.64] ;  /* 0x00000012bed38981 */ /* 0x0000a2000c1e1500 */
[----:B------:R-:W-:Y:S02]  /*7730*/  PRMT R212, RZ, 0x7610, R212 ;  /* 0x00007610ffd47816 */ /* 0x000fe400000000d4 */
[----:B0-----:R-:W-:-:S05]  /*7740*/  IADD3 R190, P1, R0, R165, RZ ;  /* 0x000000a500be7210 */ /* 0x001fca0007f3e0ff */
[----:B------:R-:W-:Y:S01]  /*7750*/  IMAD.X R191, R239, 0x1, R166, P1 ;  /* 0x00000001efbf7824 */ /* 0x000fe200008e06a6 */
[----:B------:R-:W-:-:S04]  /*7760*/  LOP3.LUT R213, R187, 0x60, RZ, 0x3c, !PT ;  /* 0x00000060bbd57812 */ /* 0x000fc800078e3cff */
[----:B------:R0:W2:Y:S04]  /*7770*/  @!P0 LDG.E.U16 R212, desc[UR18][R190.64] ;  /* 0x00000012bed48981 */ /* 0x0000a8000c1e1500 */
[----:B------:R1:W-:Y:S01]  /*7780*/  STS.U16 [R213+UR16+0x8300], R192 ;  /* 0x008300c0d5007988 */ /* 0x0003e20008000410 */
[----:B0-----:R-:W-:-:S03]  /*7790*/  IADD3 R190, P1, R167, R165, RZ ;  /* 0x000000a5a7be7210 */ /* 0x001fc60007f3e0ff */
[----:B------:R-:W-:Y:S01]  /*77a0*/  STS.U16 [R213+UR16+0x8700], R186 ;  /* 0x008700bad5007988 */ /* 0x000fe20008000410 */
[----:B-1----:R-:W-:-:S03]  /*77b0*/  PRMT R192, RZ, 0x7610, R192 ;  /* 0x00007610ffc07816 */ /* 0x002fc600000000c0 */
[----:B------:R-:W-:Y:S04]  /*77c0*/  STS.U16 [R213+UR16+0x8f00], R184 ;  /* 0x008f00b8d5007988 */ /* 0x000fe80008000410 */
[----:B------:R-:W-:Y:S04]  /*77d0*/  STS.U16 [R213+UR16+0x8b00], R185 ;  /* 0x008b00b9d5007988 */ /* 0x000fe80008000410 */
[----:B------:R-:W-:Y:S04]  /*77e0*/  STS.U16 [R213+UR16+0x9700], R182 ;  /* 0x009700b6d5007988 */ /* 0x000fe80008000410 */
[----:B------:R-:W-:Y:S04]  /*77f0*/  STS.U16 [R213+UR16+0x9300], R183 ;  /* 0x009300b7d5007988 */ /* 0x000fe80008000410 */
[----:B------:R0:W-:Y:S02]  /*7800*/  STS.U16 [R213+UR16+0x9f00], R180 ;  /* 0x009f00b4d5007988 */ /* 0x0001e40008000410 */
[----:B0-----:R-:W-:-:S05]  /*7810*/  LOP3.LUT R180, R168, 0xff, RZ, 0xc0, !PT ;  /* 0x000000ffa8b47812 */ /* 0x001fca00078ec0ff */
[----:B------:R-:W-:Y:S01]  /*7820*/  IMAD.SHL.U32 R180, R180, 0x2, RZ ;  /* 0x00000002b4b47824 */ /* 0x000fe200078e00ff */
[----:B------:R0:W-:Y:S04]  /*7830*/  STS.U16 [R213+UR16+0x9b00], R181 ;  /* 0x009b00b5d5007988 */ /* 0x0001e80008000410 */
[----:B------:R-:W-:Y:S04]  /*7840*/  STL [R1+0x12c], R251 ;  /* 0x00012cfb01007387 */ /* 0x000fe80000100800 */
[----:B------:R-:W-:Y:S04]  /*7850*/  STL [R1+0x130], R240 ;  /* 0x000130f001007387 */ /* 0x000fe80000100800 */
[----:B------:R-:W-:Y:S01]  /*7860*/  STL [R1+0x138], R225 ;  /* 0x000138e101007387 */ /* 0x000fe20000100800 */
[----:B----4-:R-:W-:Y:S01]  /*7870*/  IMAD.X R191, R248, 0x1, R166, P1 ;  /* 0x00000001f8bf7824 */ /* 0x010fe200008e06a6 */
[----:B------:R-:W-:-:S04]  /*7880*/  IADD3 R186, P1, R232, R165, RZ ;  /* 0x000000a5e8ba7210 */ /* 0x000fc80007f3e0ff */
[----:B------:R1:W4:Y:S01]  /*7890*/  @!P0 LDG.E.U16 R192, desc[UR18][R190.64] ;  /* 0x00000012bec08981 */ /* 0x000322000c1e1500 */
[----:B------:R-:W-:Y:S01]  /*78a0*/  IMAD.X R187, R223, 0x1, R166, P1 ;  /* 0x00000001dfbb7824 */ /* 0x000fe200008e06a6 */
[----:B-1----:R-:W-:-:S06]  /*78b0*/  PRMT R190, RZ, 0x7610, R190 ;  /* 0x00007610ffbe7816 */ /* 0x002fcc00000000be */
[----:B------:R3:W4:Y:S01]  /*78c0*/  @!P0 LDG.E.U16 R190, desc[UR18][R186.64] ;  /* 0x00000012babe8981 */ /* 0x000722000c1e1500 */
[----:B------:R-:W-:Y:S02]  /*78d0*/  PRMT R191, RZ, 0x7610, R191 ;  /* 0x00007610ffbf7816 */ /* 0x000fe400000000bf */
[----:B---3--:R-:W-:-:S05]  /*78e0*/  IADD3 R186, P1, R229, R165, RZ ;  /* 0x000000a5e5ba7210 */ /* 0x008fca0007f3e0ff */
[----:B------:R-:W-:Y:S01]  /*78f0*/  IMAD.X R187, R222, 0x1, R166, P1 ;  /* 0x00000001debb7824 */ /* 0x000fe200008e06a6 */
[----:B------:R-:W-:-:S04]  /*7900*/  IADD3 R184, P1, R189, R165, RZ ;  /* 0x000000a5bdb87210 */ /* 0x000fc80007f3e0ff */
[----:B------:R1:W3:Y:S01]  /*7910*/  @!P0 LDG.E.U16 R191, desc[UR18][R186.64] ;  /* 0x00000012babf8981 */ /* 0x0002e2000c1e1500 */
[----:B------:R-:W-:Y:S01]  /*7920*/  IMAD.X R185, R247, 0x1, R166, P1 ;  /* 0x00000001f7b97824 */ /* 0x000fe200008e06a6 */
[----:B-1----:R-:W-:-:S06]  /*7930*/  PRMT R186, RZ, 0x7610, R186 ;  /* 0x00007610ffba7816 */ /* 0x002fcc00000000ba */
[----:B------:R1:W3:Y:S01]  /*7940*/  @!P0 LDG.E.U16 R186, desc[UR18][R184.64] ;  /* 0x00000012b8ba8981 */ /* 0x0002e2000c1e1500 */
[----:B------:R-:W-:Y:S02]  /*7950*/  PRMT R187, RZ, 0x7610, R187 ;  /* 0x00007610ffbb7816 */ /* 0x000fe400000000bb */
[----:B-1----:R-:W-:-:S05]  /*7960*/  IADD3 R184, P1, R219, R165, RZ ;  /* 0x000000a5dbb87210 */ /* 0x002fca0007f3e0ff */
        /* <DEDUP_REMOVED lines=8> */
[----:B------:R-:W-:-:S05]  /*79f0*/  IMAD.X R183, R231, 0x1, R166, P1 ;  /* 0x00000001e7b77824 */ /* 0x000fca00008e06a6 */
[----:B------:R1:W3:Y:S02]  /*7a00*/  @!P0 LDG.E.U16 R185, desc[UR18][R182.64] ;  /* 0x00000012b6b98981 */ /* 0x0002e4000c1e1500 */
[----:B-1----:R-:W-:-:S04]  /*7a10*/  LOP3.LUT R182, R168, 0xc0, RZ, 0xc0, !PT ;  /* 0x000000c0a8b67812 */ /* 0x002fc800078ec0ff */
[----:B------:R-:W-:-:S04]  /*7a20*/  SHF.R.U32.HI R182, RZ, 0x2, R182 ;  /* 0x00000002ffb67819 */ /* 0x000fc800000116b6 */
[----:B------:R-:W-:Y:S02]  /*7a30*/  LOP3.LUT R182, R180, R182, RZ, 0x3c, !PT ;  /* 0x000000b6b4b67212 */ /* 0x000fe400078e3cff */
[----:B------:R-:W-:Y:S02]  /*7a40*/  IADD3 R180, P1, R163, R165, RZ ;  /* 0x000000a5a3b47210 */ /* 0x000fe40007f3e0ff */
[----:B------:R-:W-:-:S03]  /*7a50*/  PRMT R183, RZ, 0x7610, R183 ;  /* 0x00007610ffb77816 */ /* 0x000fc600000000b7 */
[----:B0-----:R-:W-:Y:S01]  /*7a60*/  IMAD.X R181, R164, 0x1, R166, P1 ;  /* 0x00000001a4b57824 */ /* 0x001fe200008e06a6 */
[----:B------:R0:W-:Y:S04]  /*7a70*/  STS.U16 [R182+UR16], R200 ;  /* 0x000000c8b6007988 */ /* 0x0001e80008000410 */
[----:B------:R1:W3:Y:S01]  /*7a80*/  @!P0 LDG.E.U16 R183, desc[UR18][R180.64] ;  /* 0x00000012b4b78981 */ /* 0x0002e2000c1e1500 */
[----:B0-----:R-:W-:Y:S02]  /*7a90*/  PRMT R200, RZ, 0x7610, R200 ;  /* 0x00007610ffc87816 */ /* 0x001fe400000000c8 */
[----:B-1----:R-:W-:-:S05]  /*7aa0*/  IADD3 R180, P1, R158, R165, RZ ;  /* 0x000000a59eb47210 */ /* 0x002fca0007f3e0ff */
[----:B------:R-:W-:-:S05]  /*7ab0*/  IMAD.X R181, R154, 0x1, R166, P1 ;  /* 0x000000019ab57824 */ /* 0x000fca00008e06a6 */
[----:B------:R0:W3:Y:S02]  /*7ac0*/  @!P0 LDG.E.U16 R200, desc[UR18][R180.64] ;  /* 0x00000012b4c88981 */ /* 0x0000e4000c1e1500 */
[----:B0-----:R-:W-:-:S05]  /*7ad0*/  IADD3 R180, P1, R235, R165, RZ ;  /* 0x000000a5ebb47210 */ /* 0x001fca0007f3e0ff */
[----:B------:R-:W-:Y:S02]  /*7ae0*/  IMAD.X R181, R4, 0x1, R166, P1 ;  /* 0x0000000104b57824 */ /* 0x000fe400008e06a6 */
[----:B------:R-:W2:Y:S04]  /*7af0*/  LDL.LU R4, [R1+0x5c] ;  /* 0x00005c0001047983 */ /* 0x000ea80000300800 */
[----:B------:R-:W4:Y:S04]  /*7b00*/  LDL.LU R18, [R1+0xd0] ;  /* 0x0000d00001127983 */ /* 0x000f280000300800 */
[----:B------:R-:W3:Y:S04]  /*7b10*/  LDL.LU R9, [R1+0x88] ;  /* 0x0000880001097983 */ /* 0x000ee80000300800 */
[----:B------:R-:W2:Y:S04]  /*7b20*/  LDL.LU R15, [R1+0x6c] ;  /* 0x00006c00010f7983 */ /* 0x000ea80000300800 */
        /* <DEDUP_REMOVED lines=8> */
[----:B------:R0:W-:Y:S04]  /*7bb0*/  STS.U16 [R182+UR16+0x400], R201 ;  /* 0x000400c9b6007988 */ /* 0x0001e80008000410 */
[----:B------:R-:W2:Y:S04]  /*7bc0*/  LDL.LU R152, [R1+0x68] ;  /* 0x0000680001987983 */ /* 0x000ea80000300800 */
[----:B------:R1:W-:Y:S01]  /*7bd0*/  STS.U16 [R182+UR16+0x5c00], R179 ;  /* 0x005c00b3b6007988 */ /* 0x0003e20008000410 */
[----:B0-----:R-:W-:-:S02]  /*7be0*/  PRMT R201, RZ, 0x7610, R201 ;  /* 0x00007610ffc97816 */ /* 0x001fc400000000c9 */
[----:B------:R-:W-:Y:S01]  /*7bf0*/  PRMT R213, RZ, 0x7610, R213 ;  /* 0x00007610ffd57816 */ /* 0x000fe200000000d5 */
[----:B------:R0:W-:Y:S04]  /*7c00*/  STS.U16 [R182+UR16+0x6000], R173 ;  /* 0x006000adb6007988 */ /* 0x0001e80008000410 */
[----:B------:R0:W2:Y:S01]  /*7c10*/  @!P0 LDG.E.U16 R201, desc[UR18][R180.64] ;  /* 0x00000012b4c98981 */ /* 0x0000a2000c1e1500 */
[----:B-1----:R-:W-:-:S03]  /*7c20*/  PRMT R179, RZ, 0x7610, R179 ;  /* 0x00007610ffb37816 */ /* 0x002fc600000000b3 */
[----:B------:R-:W2:Y:S01]  /*7c30*/  LDL.LU R236, [R1+0x3c] ;  /* 0x00003c0001ec7983 */ /* 0x000ea20000300800 */
[----:B0-----:R-:W-:-:S05]  /*7c40*/  IADD3 R180, P1, R176, R165, RZ ;  /* 0x000000a5b0b47210 */ /* 0x001fca0007f3e0ff */
[----:B------:R-:W-:-:S05]  /*7c50*/  IMAD.X R181, R175, 0x1, R166, P1 ;  /* 0x00000001afb57824 */ /* 0x000fca00008e06a6 */
[----:B------:R0:W2:Y:S02]  /*7c60*/  @!P0 LDG.E.U16 R179, desc[UR18][R180.64] ;  /* 0x00000012b4b38981 */ /* 0x0000a4000c1e1500 */
[----:B0-----:R-:W-:-:S05]  /*7c70*/  IADD3 R180, P1, R16, R165, RZ ;  /* 0x000000a510b47210 */ /* 0x001fca0007f3e0ff */
[----:B------:R-:W-:Y:S01]  /*7c80*/  IMAD.X R181, R174, 0x1, R166, P1 ;  /* 0x00000001aeb57824 */ /* 0x000fe200008e06a6 */
[----:B------:R-:W-:-:S04]  /*7c90*/  LOP3.LUT R173, R168, 0xff, RZ, 0xc0, !PT ;  /* 0x000000ffa8ad7812 */ /* 0x000fc800078ec0ff */
[----:B------:R0:W2:Y:S02]  /*7ca0*/  @!P0 LDG.E.U16 R213, desc[UR18][R180.64] ;  /* 0x00000012b4d58981 */ /* 0x0000a4000c1e1500 */
[----:B0-----:R-:W-:Y:S02]  /*7cb0*/  LOP3.LUT R180, R168, 0xc0, RZ, 0xc0, !PT ;  /* 0x000000c0a8b47812 */ /* 0x001fe400078ec0ff */
[----:B------:R-:W2:Y:S04]  /*7cc0*/  LDL.LU R168, [R1+0xb8] ;  /* 0x0000b80001a87983 */ /* 0x000ea80000300800 */
[----:B------:R-:W2:Y:S04]  /*7cd0*/  LDL.LU R225, [R1+0x20] ;  /* 0x0000200001e17983 */ /* 0x000ea80000300800 */
[----:B------:R-:W2:Y:S04]  /*7ce0*/  LDL.LU R240, [R1+0x28] ;  /* 0x0000280001f07983 */ /* 0x000ea80000300800 */
[----:B------:R-:W2:Y:S04]  /*7cf0*/  LDL.LU R251, [R1+0xa0] ;  /* 0x0000a00001fb7983 */ /* 0x000ea80000300800 */
[----:B------:R-:W2:Y:S04]  /*7d00*/  LDL.LU R243, [R1+0x2c] ;  /* 0x00002c0001f37983 */ /* 0x000ea80000300800 */
[----:B------:R-:W2:Y:S04]  /*7d10*/  LDL.LU R252, [R1+0x38] ;  /* 0x0000380001fc7983 */ /* 0x000ea80000300800 */
[----:B------:R-:W2:Y:S01]  /*7d20*/  LDL.LU R188, [R1+0xa8] ;  /* 0x0000a80001bc7983 */ /* 0x000ea20000300800 */
[----:B------:R-:W-:Y:S01]  /*7d30*/  IMAD.SHL.U32 R173, R173, 0x2, RZ ;  /* 0x00000002adad7824 */ /* 0x000fe200078e00ff */
[----:B------:R-:W-:-:S02]  /*7d40*/  SHF.R.U32.HI R180, RZ, 0x2, R180 ;  /* 0x00000002ffb47819 */ /* 0x000fc400000116b4 */
[----:B------:R-:W-:Y:S02]  /*7d50*/  STS.U16 [R182+UR16+0x6800], R172 ;  /* 0x006800acb6007988 */ /* 0x000fe40008000410 */
[----:B------:R-:W-:Y:S02]  /*7d60*/  LOP3.LUT R180, R173, R180, RZ, 0x3c, !PT ;  /* 0x000000b4adb47212 */ /* 0x000fe400078e3cff */
[----:B------:R0:W-:Y:S02]  /*7d70*/  STS.U16 [R182+UR16+0x6400], R178 ;  /* 0x006400b2b6007988 */ /* 0x0001e40008000410 */
[----:B0-----:R-:W-:Y:S02]  /*7d80*/  PRMT R178, RZ, 0x7610, R178 ;  /* 0x00007610ffb27816 */ /* 0x001fe400000000b2 */
[----:B------:R-:W-:Y:S01]  /*7d90*/  PRMT R181, RZ, 0x7610, R181 ;  /* 0x00007610ffb57816 */ /* 0x000fe200000000b5 */
[----:B------:R-:W-:Y:S04]  /*7da0*/  STS.U16 [R182+UR16+0x7000], R170 ;  /* 0x007000aab6007988 */ /* 0x000fe80008000410 */
[----:B------:R-:W-:Y:S04]  /*7db0*/  STS.U16 [R182+UR16+0x6c00], R171 ;  /* 0x006c00abb6007988 */ /* 0x000fe80008000410 */
[----:B------:R0:W-:Y:S02]  /*7dc0*/  STS.U16 [R182+UR16+0x7400], R194 ;  /* 0x007400c2b6007988 */ /* 0x0001e40008000410 */
[----:B0-----:R-:W-:-:S02]  /*7dd0*/  PRMT R194, RZ, 0x7610, R194 ;  /* 0x00007610ffc27816 */ /* 0x001fc400000000c2 */
[----:B------:R0:W-:Y:S02]  /*7de0*/  STS.U16 [R182+UR16+0x7800], R196 ;  /* 0x007800c4b6007988 */ /* 0x0001e40008000410 */
[----:B0-----:R-:W-:Y:S02]  /*7df0*/  PRMT R196, RZ, 0x7610, R196 ;  /* 0x00007610ffc47816 */ /* 0x001fe400000000c4 */
[----:B------:R0:W-:Y:S02]  /*7e00*/  STS.U16 [R182+UR16+0x7c00], R198 ;  /* 0x007c00c6b6007988 */ /* 0x0001e40008000410 */
[----:B0-----:R-:W-:Y:S02]  /*7e10*/  PRMT R198, RZ, 0x7610, R198 ;  /* 0x00007610ffc67816 */ /* 0x001fe400000000c6 */
[----:B------:R0:W-:Y:S02]  /*7e20*/  STS.U16 [R182+UR16+0x800], R202 ;  /* 0x000800cab6007988 */ /* 0x0001e40008000410 */
[----:B0-----:R-:W-:-:S02]  /*7e30*/  PRMT R202, RZ, 0x7610, R202 ;  /* 0x00007610ffca7816 */ /* 0x001fc400000000ca */
[----:B------:R0:W-:Y:S01]  /*7e40*/  STS.U16 [R182+UR16+0xc00], R203 ;  /* 0x000c00cbb6007988 */ /* 0x0001e20008000410 */
[----:B----4-:R-:W-:-:S05]  /*7e50*/  IADD3 R172, P1, R18, R165, RZ ;  /* 0x000000a512ac7210 */ /* 0x010fca0007f3e0ff */
[----:B---3--:R-:W-:-:S05]  /*7e60*/  IMAD.X R173, R9, 0x1, R166, P1 ;  /* 0x0000000109ad7824 */ /* 0x008fca00008e06a6 */
[----:B------:R1:W3:Y:S02]  /*7e70*/  @!P0 LDG.E.U16 R178, desc[UR18][R172.64] ;  /* 0x00000012acb28981 */ /* 0x0002e4000c1e1500 */
[----:B-1----:R-:W-:-:S05]  /*7e80*/  IADD3 R172, P1, R250, R165, RZ ;  /* 0x000000a5faac7210 */ /* 0x002fca0007f3e0ff */
[----:B------:R-:W-:Y:S01]  /*7e90*/  IMAD.X R173, R230, 0x1, R166, P1 ;  /* 0x00000001e6ad7824 */ /* 0x000fe200008e06a6 */
[----:B--2---:R-:W-:-:S04]  /*7ea0*/  IADD3 R170, P1, R14, R165, RZ ;  /* 0x000000a50eaa7210 */ /* 0x004fc80007f3e0ff */
[----:B------:R1:W2:Y:S01]  /*7eb0*/  @!P0 LDG.E.U16 R181, desc[UR18][R172.64] ;  /* 0x00000012acb58981 */ /* 0x0002a2000c1e1500 */
[----:B------:R-:W-:Y:S01]  /*7ec0*/  IMAD.X R171, R249, 0x1, R166, P1 ;  /* 0x00000001f9ab7824 */ /* 0x000fe200008e06a6 */
[----:B-1----:R-:W-:-:S06]  /*7ed0*/  PRMT R172, RZ, 0x7610, R172 ;  /* 0x00007610ffac7816 */ /* 0x002fcc00000000ac */
[----:B------:R1:W4:Y:S01]  /*7ee0*/  @!P0 LDG.E.U16 R172, desc[UR18][R170.64] ;  /* 0x00000012aaac8981 */ /* 0x000322000c1e1500 */
[----:B------:R-:W-:Y:S02]  /*7ef0*/  PRMT R173, RZ, 0x7610, R173 ;  /* 0x00007610ffad7816 */ /* 0x000fe400000000ad */
[----:B-1----:R-:W-:-:S05]  /*7f00*/  IADD3 R170, P1, R20, R165, RZ ;  /* 0x000000a514aa7210 */ /* 0x002fca0007f3e0ff */
[----:B------:R-:W-:-:S05]  /*7f10*/  IMAD.X R171, R21, 0x1, R166, P1 ;  /* 0x0000000115ab7824 */ /* 0x000fca00008e06a6 */
[----:B------:R1:W4:Y:S02]  /*7f20*/  @!P0 LDG.E.U16 R173, desc[UR18][R170.64] ;  /* 0x00000012aaad8981 */ /* 0x000324000c1e1500 */
        /* <DEDUP_REMOVED lines=8> */
[----:B------:R1:W2:Y:S02]  /*7fb0*/  @!P0 LDG.E.U16 R198, desc[UR18][R170.64] ;  /* 0x00000012aac68981 */ /* 0x0002a4000c1e1500 */
[----:B-1----:R-:W-:-:S05]  /*7fc0*/  IADD3 R170, P1, R242, R165, RZ ;  /* 0x000000a5f2aa7210 */ /* 0x002fca0007f3e0ff */
[----:B------:R-:W-:-:S05]  /*7fd0*/  IMAD.X R171, R226, 0x1, R166, P1 ;  /* 0x00000001e2ab7824 */ /* 0x000fca00008e06a6 */
[----:B------:R1:W4:Y:S01]  /*7fe0*/  @!P0 LDG.E.U16 R202, desc[UR18][R170.64] ;  /* 0x00000012aaca8981 */ /* 0x000322000c1e1500 */
[----:B0-----:R-:W-:Y:S02]  /*7ff0*/  PRMT R203, RZ, 0x7610, R203 ;  /* 0x00007610ffcb7816 */ /* 0x001fe400000000cb */
[----:B-1----:R-:W-:-:S05]  /*8000*/  IADD3 R170, P1, R4, R165, RZ ;  /* 0x000000a504aa7210 */ /* 0x002fca0007f3e0ff */
[----:B------:R-:W-:Y:S01]  /*8010*/  IMAD.X R171, R241, 0x1, R166, P1 ;  /* 0x00000001f1ab7824 */ /* 0x000fe200008e06a6 */
[----:B------:R0:W-:Y:S04]  /*8020*/  STS.U16 [R182+UR16+0x1000], R204 ;  /* 0x001000ccb6007988 */ /* 0x0001e80008000410 */
        /* <DEDUP_REMOVED lines=33> */
[----:B------:R-:W-:-:S05]  /*8240*/  IMAD.X R171, R252, 0x1, R166, P1 ;  /* 0x00000001fcab7824 */ /* 0x000fca00008e06a6 */
[----:B------:R0:W4:Y:S02]  /*8250*/  @!P0 LDG.E.U16 R210, desc[UR18][R170.64] ;  /* 0x00000012aad28981 */ /* 0x000124000c1e1500 */
[----:B0-----:R-:W-:Y:S02]  /*8260*/  IMAD.MOV.U32 R171, RZ, RZ, R22 ;  /* 0x000000ffffab7224 */ /* 0x001fe400078e0016 */
[----:B------:R-:W3:Y:S01]  /*8270*/  LDL.LU R22, [R1+0x1a0] ;  /* 0x0001a00001167983 */ /* 0x000ee20000300800 */
[----:B------:R-:W-:-:S03]  /*8280*/  IADD3 R170, P1, R216, R165, RZ ;  /* 0x000000a5d8aa7210 */ /* 0x000fc60007f3e0ff */
[----:B------:R0:W-:Y:S04]  /*8290*/  STS.U16 [R182+UR16+0x2c00], R211 ;  /* 0x002c00d3b6007988 */ /* 0x0001e80008000410 */
[----:B------:R1:W-:Y:S01]  /*82a0*/  STS.U16 [R182+UR16+0x3000], R212 ;  /* 0x003000d4b6007988 */ /* 0x0003e20008000410 */
[----:B0-----:R-:W-:Y:S01]  /*82b0*/  PRMT R211, RZ, 0x7610, R211 ;  /* 0x00007610ffd37816 */ /* 0x001fe200000000d3 */
[----:B-1----:R-:W-:Y:S02]  /*82c0*/  IMAD.MOV.U32 R212, RZ, RZ, R171 ;  /* 0x000000ffffd47224 */ /* 0x002fe400078e00ab */
[----:B------:R-:W-:Y:S01]  /*82d0*/  IMAD.X R171, R215, 0x1, R166, P1 ;  /* 0x00000001d7ab7824 */ /* 0x000fe200008e06a6 */
[----:B------:R0:W-:Y:S04]  /*82e0*/  STS.U16 [R182+UR16+0x3400], R192 ;  /* 0x003400c0b6007988 */ /* 0x0001e80008000410 */
[----:B------:R1:W4:Y:S01]  /*82f0*/  @!P0 LDG.E.U16 R211, desc[UR18][R170.64] ;  /* 0x00000012aad38981 */ /* 0x000322000c1e1500 */
[----:B0-----:R-:W-:-:S02]  /*8300*/  PRMT R192, RZ, 0x7610, R192 ;  /* 0x00007610ffc07816 */ /* 0x001fc400000000c0 */
        /* <DEDUP_REMOVED lines=15> */
[----:B-1----:R-:W-:Y:S01]  /*8400*/  IADD3 R170, P1, R225, R165, RZ ;  /* 0x000000a5e1aa7210 */ /* 0x002fe20007f3e0ff */
[----:B------:R0:W-:Y:S04]  /*8410*/  STS.U16 [R182+UR16+0x4400], R187 ;  /* 0x004400bbb6007988 */ /* 0x0001e80008000410 */
[----:B------:R1:W-:Y:S04]  /*8420*/  STS.U16 [R182+UR16+0x4800], R184 ;  /* 0x004800b8b6007988 */ /* 0x0003e80008000410 */
[----:B------:R2:W-:Y:S01]  /*8430*/  STS.U16 [R182+UR16+0x4c00], R185 ;  /* 0x004c00b9b6007988 */ /* 0x0005e20008000410 */
[----:B0-----:R-:W-:-:S03]  /*8440*/  IMAD.MOV.U32 R187, RZ, RZ, R18 ;  /* 0x000000ffffbb7224 */ /* 0x001fc600078e0012 */
[----:B------:R0:W-:Y:S01]  /*8450*/  STS.U16 [R182+UR16+0x5000], R183 ;  /* 0x005000b7b6007988 */ /* 0x0001e20008000410 */
[----:B-1----:R-:W-:-:S03]  /*8460*/  IMAD.MOV.U32 R184, RZ, RZ, R16 ;  /* 0x000000ffffb87224 */ /* 0x002fc600078e0010 */
[----:B------:R1:W-:Y:S01]  /*8470*/  STS.U16 [R182+UR16+0x5400], R200 ;  /* 0x005400c8b6007988 */ /* 0x0003e20008000410 */
[----:B--2---:R-:W-:-:S03]  /*8480*/  IMAD.MOV.U32 R185, RZ, RZ, R9 ;  /* 0x000000ffffb97224 */ /* 0x004fc600078e0009 */
[----:B------:R2:W-:Y:S01]  /*8490*/  STS.U16 [R182+UR16+0x5800], R201 ;  /* 0x005800c9b6007988 */ /* 0x0005e20008000410 */
[----:B0-----:R-:W-:Y:S02]  /*84a0*/  IMAD.MOV.U32 R183, RZ, RZ, R169 ;  /* 0x000000ffffb77224 */ /* 0x001fe400078e00a9 */
[----:B-1----:R-:W-:Y:S02]  /*84b0*/  IMAD.MOV.U32 R200, RZ, RZ, R177 ;  /* 0x000000ffffc87224 */ /* 0x002fe400078e00b1 */
[----:B--2---:R-:W-:Y:S02]  /*84c0*/  IMAD.MOV.U32 R182, RZ, RZ, R176 ;  /* 0x000000ffffb67224 */ /* 0x004fe400078e00b0 */
[----:B------:R-:W-:Y:S02]  /*84d0*/  IMAD.MOV.U32 R201, RZ, RZ, R175 ;  /* 0x000000ffffc97224 */ /* 0x000fe400078e00af */
[----:B---3--:R-:W-:-:S05]  /*84e0*/  IMAD.X R171, R22, 0x1, R166, P1 ;  /* 0x0000000116ab7824 */ /* 0x008fca00008e06a6 */
[----:B------:R0:W2:Y:S02]  /*84f0*/  @!P0 LDG.E.U16 R186, desc[UR18][R170.64] ;  /* 0x00000012aaba8981 */ /* 0x0000a4000c1e1500 */
[----:B0-----:R-:W-:Y:S02]  /*8500*/  IMAD.MOV.U32 R170, RZ, RZ, R4 ;  /* 0x000000ffffaa7224 */ /* 0x001fe400078e0004 */
[----:B------:R-:W3:Y:S01]  /*8510*/  LDL.LU R4, [R1+0x19c] ;  /* 0x00019c0001047983 */ /* 0x000ee20000300800 */
[----:B------:R-:W-:-:S03]  /*8520*/  IMAD.MOV.U32 R171, RZ, RZ, R174 ;  /* 0x000000ffffab7224 */ /* 0x000fc600078e00ae */
[----:B------:R-:W4:Y:S04]  /*8530*/  LDL.LU R174, [R1+0x198] ;  /* 0x0001980001ae7983 */ /* 0x000f280000300800 */
[----:B------:R-:W2:Y:S04]  /*8540*/  LDL.LU R18, [R1+0x194] ;  /* 0x0001940001127983 */ /* 0x000ea80000300800 */
[----:B------:R-:W2:Y:S04]  /*8550*/  LDL.LU R16, [R1+0x190] ;  /* 0x0001900001107983 */ /* 0x000ea80000300800 */
[----:B------:R-:W2:Y:S04]  /*8560*/  LDL.LU R9, [R1+0x18c] ;  /* 0x00018c0001097983 */ /* 0x000ea80000300800 */
[----:B------:R-:W3:Y:S04]  /*8570*/  LDL.LU R169, [R1+0x188] ;  /* 0x0001880001a97983 */ /* 0x000ee80000300800 */
[----:B------:R-:W2:Y:S04]  /*8580*/  LDL.LU R177, [R1+0x184] ;  /* 0x0001840001b17983 */ /* 0x000ea80000300800 */
[----:B------:R-:W2:Y:S04]  /*8590*/  LDL.LU R176, [R1+0x180] ;  /* 0x0001800001b07983 */ /* 0x000ea80000300800 */
[----:B------:R-:W2:Y:S01]  /*85a0*/  LDL.LU R175, [R1+0x17c] ;  /* 0x00017c0001af7983 */ /* 0x000ea20000300800 */
[----:B------:R-:W-:-:S05]  /*85b0*/  LOP3.LUT R180, R180, 0x40, RZ, 0x3c, !PT ;  /* 0x00000040b4b47812 */ /* 0x000fca00078e3cff */
[----:B------:R0:W-:Y:S04]  /*85c0*/  STS.U16 [R180+UR16+0x7200], R193 ;  /* 0x007200c1b4007988 */ /* 0x0001e80008000410 */
[----:B------:R1:W-:Y:S04]  /*85d0*/  STS.U16 [R180+UR16+0x7600], R195 ;  /* 0x007600c3b4007988 */ /* 0x0003e80008000410 */
[----:B------:R1:W-:Y:S01]  /*85e0*/  STS.U16 [R180+UR16+0x7a00], R197 ;  /* 0x007a00c5b4007988 */ /* 0x0003e20008000410 */
[----:B0-----:R-:W-:-:S03]  /*85f0*/  IMAD.MOV.U32 R193, RZ, RZ, R14 ;  /* 0x000000ffffc17224 */ /* 0x001fc600078e000e */
[----:B------:R0:W-:Y:S01]  /*8600*/  STS.U16 [R180+UR16+0x7e00], R199 ;  /* 0x007e00c7b4007988 */ /* 0x0001e20008000410 */
[----:B-1----:R-:W-:-:S03]  /*8610*/  IMAD.MOV.U32 R195, RZ, RZ, R19 ;  /* 0x000000ffffc37224 */ /* 0x002fc600078e0013 */
[----:B------:R1:W-:Y:S01]  /*8620*/  STS.U16 [R180+UR16+0x600], R179 ;  /* 0x000600b3b4007988 */ /* 0x0003e20008000410 */
[----:B------:R-:W-:-:S03]  /*8630*/  IMAD.MOV.U32 R197, RZ, RZ, R155 ;  /* 0x000000ffffc57224 */ /* 0x000fc600078e009b */
[----:B------:R1:W-:Y:S01]  /*8640*/  STS.U16 [R180+UR16+0x200], R213 ;  /* 0x000200d5b4007988 */ /* 0x0003e20008000410 */
[----:B0-----:R-:W-:-:S03]  /*8650*/  IMAD.MOV.U32 R199, RZ, RZ, R12 ;  /* 0x000000ffffc77224 */ /* 0x001fc600078e000c */
[----:B------:R0:W-:Y:S01]  /*8660*/  STS.U16 [R180+UR16+0xa00], R178 ;  /* 0x000a00b2b4007988 */ /* 0x0001e20008000410 */
[----:B-1----:R-:W-:-:S03]  /*8670*/  IMAD.MOV.U32 R179, RZ, RZ, R153 ;  /* 0x000000ffffb37224 */ /* 0x002fc600078e0099 */
[----:B------:R-:W-:Y:S01]  /*8680*/  STS.U16 [R180+UR16+0x2200], R198 ;  /* 0x002200c6b4007988 */ /* 0x000fe20008000410 */
[----:B------:R-:W-:Y:S02]  /*8690*/  IMAD.MOV.U32 R213, RZ, RZ, R152 ;  /* 0x000000ffffd57224 */ /* 0x000fe400078e0098 */
[----:B0-----:R-:W-:Y:S01]  /*86a0*/  IMAD.MOV.U32 R178, RZ, RZ, R236 ;  /* 0x000000ffffb27224 */ /* 0x001fe200078e00ec */
[----:B----4-:R0:W-:Y:S02]  /*86b0*/  STS.U16 [R180+UR16+0x6e00], R174 ;  /* 0x006e00aeb4007988 */ /* 0x0101e40008000410 */
[----:B0-----:R-:W-:Y:S02]  /*86c0*/  IMAD.MOV.U32 R174, RZ, RZ, R20 ;  /* 0x000000ffffae7224 */ /* 0x001fe400078e0014 */
[----:B---3--:R0:W-:Y:S04]  /*86d0*/  STS.U16 [R180+UR16+0x5e00], R169 ;  /* 0x005e00a9b4007988 */ /* 0x0081e80008000410 */
[----:B--2---:R1:W-:Y:S04]  /*86e0*/  STS.U16 [R180+UR16+0x6200], R177 ;  /* 0x006200b1b4007988 */ /* 0x0043e80008000410 */
[----:B------:R2:W-:Y:S01]  /*86f0*/  STS.U16 [R180+UR16+0x6600], R176 ;  /* 0x006600b0b4007988 */ /* 0x0005e20008000410 */
[----:B0-----:R-:W-:-:S03]  /*8700*/  IMAD.MOV.U32 R169, RZ, RZ, R15 ;  /* 0x000000ffffa97224 */ /* 0x001fc600078e000f */
[----:B------:R-:W3:Y:S01]  /*8710*/  LDL.LU R15, [R1+0x178] ;  /* 0x00017800010f7983 */ /* 0x000ee20000300800 */
[----:B-1----:R-:W-:-:S03]  /*8720*/  IMAD.MOV.U32 R177, RZ, RZ, R157 ;  /* 0x000000ffffb17224 */ /* 0x002fc600078e009d */
[----:B------:R-:W4:Y:S01]  /*8730*/  LDL.LU R157, [R1+0x174] ;  /* 0x00017400019d7983 */ /* 0x000f220000300800 */
[----:B--2---:R-:W-:-:S03]  /*8740*/  IMAD.MOV.U32 R176, RZ, RZ, R7 ;  /* 0x000000ffffb07224 */ /* 0x004fc600078e0007 */
[----:B------:R0:W-:Y:S04]  /*8750*/  STS.U16 [R180+UR16+0x6a00], R175 ;  /* 0x006a00afb4007988 */ /* 0x0001e80008000410 */
[----:B------:R-:W2:Y:S01]  /*8760*/  LDL.LU R7, [R1+0x170] ;  /* 0x0001700001077983 */ /* 0x000ea20000300800 */
[----:B0-----:R-:W-:-:S03]  /*8770*/  IMAD.MOV.U32 R175, RZ, RZ, R21 ;  /* 0x000000ffffaf7224 */ /* 0x001fc600078e0015 */
[----:B------:R-:W3:Y:S04]  /*8780*/  LDL.LU R21, [R1+0x16c] ;  /* 0x00016c0001157983 */ /* 0x000ee80000300800 */
        /* <DEDUP_REMOVED lines=8> */
[----:B------:R-:W4:Y:S04]  /*8810*/  LDL.LU R198, [R1+0xc] ;  /* 0x00000c0001c67983 */ /* 0x000f280000300800 */
[----:B------:R0:W-:Y:S02]  /*8820*/  STS.U16 [R180+UR16+0xe00], R181 ;  /* 0x000e00b5b4007988 */ /* 0x0001e40008000410 */
[----:B0-----:R-:W-:-:S02]  /*8830*/  IMAD.MOV.U32 R181, RZ, RZ, R168 ;  /* 0x000000ffffb57224 */ /* 0x001fc400078e00a8 */
[----:B------:R-:W0:Y:S01]  /*8840*/  LDC R168, c[0x0][0x23c] ;  /* 0x00008f00ffa87b82 */ /* 0x000e220000000800 */
[----:B------:R1:W-:Y:S04]  /*8850*/  STS.U16 [R180+UR16+0x1e00], R196 ;  /* 0x001e00c4b4007988 */ /* 0x0003e80008000410 */
[----:B------:R1:W-:Y:S02]  /*8860*/  STS.U16 [R180+UR16+0x1a00], R194 ;  /* 0x001a00c2b4007988 */ /* 0x0003e40008000410 */
[----:B-1----:R-:W-:Y:S02]  /*8870*/  IMAD.MOV.U32 R196, RZ, RZ, R199 ;  /* 0x000000ffffc47224 */ /* 0x002fe400078e00c7 */
[----:B------:R-:W-:Y:S02]  /*8880*/  IMAD.MOV.U32 R199, RZ, RZ, R169 ;  /* 0x000000ffffc77224 */ /* 0x000fe400078e00a9 */
[----:B------:R-:W-:-:S02]  /*8890*/  IMAD.MOV.U32 R194, RZ, RZ, R181 ;  /* 0x000000ffffc27224 */ /* 0x000fc400078e00b5 */
[----:B------:R-:W-:Y:S02]  /*88a0*/  IMAD.MOV.U32 R181, RZ, RZ, R177 ;  /* 0x000000ffffb57224 */ /* 0x000fe400078e00b1 */
[----:B------:R-:W-:Y:S02]  /*88b0*/  IMAD.MOV.U32 R169, RZ, RZ, R185 ;  /* 0x000000ffffa97224 */ /* 0x000fe400078e00b9 */
[----:B------:R-:W-:Y:S02]  /*88c0*/  IMAD.MOV.U32 R177, RZ, RZ, R170 ;  /* 0x000000ffffb17224 */ /* 0x000fe400078e00aa */
[----:B------:R-:W-:Y:S02]  /*88d0*/  IMAD.MOV.U32 R185, RZ, RZ, R171 ;  /* 0x000000ffffb97224 */ /* 0x000fe400078e00ab */
[----:B0-----:R-:W-:Y:S02]  /*88e0*/  IMAD.SHL.U32 R168, R168, 0x40, RZ ;  /* 0x00000040a8a87824 */ /* 0x001fe400078e00ff */
[----:B------:R-:W-:-:S02]  /*88f0*/  IMAD.MOV.U32 R170, RZ, RZ, R160 ;  /* 0x000000ffffaa7224 */ /* 0x000fc400078e00a0 */
[----:B------:R-:W-:Y:S02]  /*8900*/  IMAD.MOV.U32 R171, RZ, RZ, R23 ;  /* 0x000000ffffab7224 */ /* 0x000fe400078e0017 */
[----:B------:R-:W3:Y:S01]  /*8910*/  LDL.LU R23, [R1+0x148] ;  /* 0x0001480001177983 */ /* 0x000ee20000300800 */
[----:B------:R-:W-:-:S04]  /*8920*/  IMAD.WIDE R170, R168, 0x2, R170 ;  /* 0x00000002a8aa7825 */ /* 0x000fc800078e02aa */
[----:B------:R-:W-:Y:S01]  /*8930*/  IMAD.MOV.U32 R160, RZ, RZ, R170 ;  /* 0x000000ffffa07224 */ /* 0x000fe200078e00aa */
[----:B------:R4:W-:Y:S01]  /*8940*/  STL [R1+0x8], R171 ;  /* 0x000008ab01007387 */ /* 0x0009e20000100800 */
[----:B------:R-:W-:-:S03]  /*8950*/  IMAD.MOV.U32 R170, RZ, RZ, R156 ;  /* 0x000000ffffaa7224 */ /* 0x000fc600078e009c */
[----:B------:R-:W-:Y:S01]  /*8960*/  STS.U16 [R180+UR16+0x2e00], R204 ;  /* 0x002e00ccb4007988 */ /* 0x000fe20008000410 */
[----:B----4-:R-:W-:Y:S02]  /*8970*/  IMAD.MOV.U32 R171, RZ, RZ, R198 ;  /* 0x000000ffffab7224 */ /* 0x010fe400078e00c6 */
[----:B------:R-:W-:-:S04]  /*8980*/  IMAD.WIDE R170, R168, 0x2, R170 ;  /* 0x00000002a8aa7825 */ /* 0x000fc800078e02aa */
[----:B------:R-:W-:Y:S01]  /*8990*/  IMAD.MOV.U32 R156, RZ, RZ, R170 ;  /* 0x000000ffff9c7224 */ /* 0x000fe200078e00aa */
[----:B------:R0:W-:Y:S01]  /*89a0*/  STL [R1+0xc], R171 ;  /* 0x00000cab01007387 */ /* 0x0001e20000100800 */
[----:B------:R-:W-:Y:S02]  /*89b0*/  IMAD.MOV.U32 R170, RZ, RZ, R4 ;  /* 0x000000ffffaa7224 */ /* 0x000fe400078e0004 */
[----:B0-----:R-:W-:Y:S02]  /*89c0*/  IMAD.MOV.U32 R171, RZ, RZ, R17 ;  /* 0x000000ffffab7224 */ /* 0x001fe400078e0011 */
[----:B------:R-:W4:Y:S01]  /*89d0*/  LDL.LU R17, [R1+0x144] ;  /* 0x0001440001117983 */ /* 0x000f220000300800 */
[----:B------:R-:W-:-:S04]  /*89e0*/  IMAD.WIDE R170, R168, 0x2, R170 ;  /* 0x00000002a8aa7825 */ /* 0x000fc800078e02aa */
[----:B------:R-:W-:Y:S01]  /*89f0*/  IMAD.MOV.U32 R4, RZ, RZ, R170 ;  /* 0x000000ffff047224 */ /* 0x000fe200078e00aa */
[----:B------:R0:W-:Y:S01]  /*8a00*/  STL [R1+0x10], R171 ;  /* 0x000010ab01007387 */ /* 0x0001e20000100800 */
[----:B--2---:R-:W-:Y:S02]  /*8a10*/  IMAD.MOV.U32 R170, RZ, RZ, R7 ;  /* 0x000000ffffaa7224 */ /* 0x004fe400078e0007 */
[----:B0-----:R-:W-:Y:S02]  /*8a20*/  IMAD.MOV.U32 R171, RZ, RZ, R157 ;  /* 0x000000ffffab7224 */ /* 0x001fe400078e009d */
[----:B------:R-:W2:Y:S01]  /*8a30*/  LDL.LU R157, [R1+0x140] ;  /* 0x00014000019d7983 */ /* 0x000ea20000300800 */
[----:B------:R-:W-:-:S05]  /*8a40*/  IMAD.WIDE R170, R168, 0x2, R170 ;  /* 0x00000002a8aa7825 */ /* 0x000fca00078e02aa */
[----:B------:R-:W-:Y:S04]  /*8a50*/  STL [R1+0x14], R171 ;  /* 0x000014ab01007387 */ /* 0x000fe80000100800 */
[----:B------:R-:W2:Y:S04]  /*8a60*/  LDL.LU R204, [R1+0x1c] ;  /* 0x00001c0001cc7983 */ /* 0x000ea80000300800 */
[----:B------:R0:W-:Y:S04]  /*8a70*/  STS.U16 [R180+UR16+0x1200], R172 ;  /* 0x001200acb4007988 */ /* 0x0001e80008000410 */
[----:B------:R1:W-:Y:S01]  /*8a80*/  STS.U16 [R180+UR16+0x1600], R173 ;  /* 0x001600adb4007988 */ /* 0x0003e20008000410 */
[----:B0-----:R-:W-:-:S02]  /*8a90*/  IMAD.MOV.U32 R172, RZ, RZ, R161 ;  /* 0x000000ffffac7224 */ /* 0x001fc400078e00a1 */
[----:B-1----:R-:W-:Y:S02]  /*8aa0*/  IMAD.MOV.U32 R173, RZ, RZ, R162 ;  /* 0x000000ffffad7224 */ /* 0x002fe400078e00a2 */
[----:B------:R-:W-:-:S04]  /*8ab0*/  IMAD.WIDE R172, R168, 0x2, R172 ;  /* 0x00000002a8ac7825 */ /* 0x000fc800078e02ac */
[----:B------:R-:W-:Y:S02]  /*8ac0*/  IMAD.MOV.U32 R161, RZ, RZ, R172 ;  /* 0x000000ffffa17224 */ /* 0x000fe400078e00ac */
[----:B------:R-:W-:Y:S02]  /*8ad0*/  IMAD.MOV.U32 R162, RZ, RZ, R173 ;  /* 0x000000ffffa27224 */ /* 0x000fe400078e00ad */
[----:B------:R-:W-:Y:S02]  /*8ae0*/  IMAD.MOV.U32 R172, RZ, RZ, R6 ;  /* 0x000000ffffac7224 */ /* 0x000fe400078e0006 */
[----:B------:R-:W-:Y:S02]  /*8af0*/  IMAD.MOV.U32 R173, RZ, RZ, R8 ;  /* 0x000000ffffad7224 */ /* 0x000fe400078e0008 */
        /* <DEDUP_REMOVED lines=9> */
[----:B---3--:R-:W-:Y:S02]  /*8b90*/  IMAD.MOV.U32 R170, RZ, RZ, R12 ;  /* 0x000000ffffaa7224 */ /* 0x008fe400078e000c */
[----:B------:R-:W-:Y:S02]  /*8ba0*/  IMAD.MOV.U32 R171, RZ, RZ, R155 ;  /* 0x000000ffffab7224 */ /* 0x000fe400078e009b */
[----:B------:R-:W-:Y:S01]  /*8bb0*/  IMAD.MOV.U32 R172, RZ, RZ, R16 ;  /* 0x000000ffffac7224 */ /* 0x000fe200078e0010 */
[----:B------:R0:W-:Y:S01]  /*8bc0*/  STS.U16 [R180+UR16+0x2600], R202 ;  /* 0x002600cab4007988 */ /* 0x0001e20008000410 */
[----:B------:R-:W-:-:S02]  /*8bd0*/  IMAD.MOV.U32 R173, RZ, RZ, R18 ;  /* 0x000000ffffad7224 */ /* 0x000fc400078e0012 */
[C---:B------:R-:W-:Y:S01]  /*8be0*/  IMAD.WIDE R170, R168.reuse, 0x2, R170 ;  /* 0x00000002a8aa7825 */ /* 0x040fe200078e02aa */
[----:B------:R-:W3:Y:S03]  /*8bf0*/  LDL.LU R155, [R1+0x13c] ;  /* 0x00013c00019b7983 */ /* 0x000ee60000300800 */
[----:B------:R-:W-:Y:S01]  /*8c00*/  IMAD.WIDE R172, R168, 0x2, R172 ;  /* 0x00000002a8ac7825 */ /* 0x000fe200078e02ac */
[----:B------:R1:W-:Y:S03]  /*8c10*/  STS.U16 [R180+UR16+0x2a00], R203 ;  /* 0x002a00cbb4007988 */ /* 0x0003e60008000410 */
[----:B0-----:R-:W-:Y:S01]  /*8c20*/  IMAD.MOV.U32 R202, RZ, RZ, R178 ;  /* 0x000000ffffca7224 */ /* 0x001fe200078e00b2 */
[----:B------:R0:W-:Y:S01]  /*8c30*/  STL [R1+0x18], R171 ;  /* 0x000018ab01007387 */ /* 0x0001e20000100800 */
[----:B------:R-:W-:-:S02]  /*8c40*/  IMAD.MOV.U32 R178, RZ, RZ, R197 ;  /* 0x000000ffffb27224 */ /* 0x000fc400078e00c5 */
[----:B------:R-:W-:Y:S02]  /*8c50*/  IMAD.MOV.U32 R198, RZ, RZ, R195 ;  /* 0x000000ffffc67224 */ /* 0x000fe400078e00c3 */
[----:B------:R-:W-:Y:S01]  /*8c60*/  IMAD.MOV.U32 R195, RZ, RZ, R174 ;  /* 0x000000ffffc37224 */ /* 0x000fe200078e00ae */
[----:B-1----:R-:W3:Y:S01]  /*8c70*/  LDL.LU R203, [R1+0x24] ;  /* 0x0000240001cb7983 */ /* 0x002ee20000300800 */
[----:B------:R-:W-:Y:S02]  /*8c80*/  IMAD.MOV.U32 R197, RZ, RZ, R175 ;  /* 0x000000ffffc57224 */ /* 0x000fe400078e00af */
[----:B------:R-:W-:Y:S02]  /*8c90*/  IMAD.MOV.U32 R16, RZ, RZ, R172 ;  /* 0x000000ffff107224 */ /* 0x000fe400078e00ac */
[----:B------:R-:W-:Y:S02]  /*8ca0*/  IMAD.MOV.U32 R18, RZ, RZ, R173 ;  /* 0x000000ffff127224 */ /* 0x000fe400078e00ad */
[----:B------:R-:W-:-:S02]  /*8cb0*/  IMAD.MOV.U32 R174, RZ, RZ, R10 ;  /* 0x000000ffffae7224 */ /* 0x000fc400078e000a */
[----:B------:R-:W-:Y:S02]  /*8cc0*/  IMAD.MOV.U32 R175, RZ, RZ, R5 ;  /* 0x000000ffffaf7224 */ /* 0x000fe400078e0005 */
[----:B------:R-:W-:Y:S02]  /*8cd0*/  IMAD.MOV.U32 R172, RZ, RZ, R19 ;  /* 0x000000ffffac7224 */ /* 0x000fe400078e0013 */
[----:B------:R-:W-:Y:S02]  /*8ce0*/  IMAD.MOV.U32 R173, RZ, RZ, R14 ;  /* 0x000000ffffad7224 */ /* 0x000fe400078e000e */
[----:B------:R-:W-:-:S04]  /*8cf0*/  IMAD.WIDE R174, R168, 0x2, R174 ;  /* 0x00000002a8ae7825 */ /* 0x000fc800078e02ae */
[----:B------:R-:W-:-:S04]  /*8d00*/  IMAD.WIDE R172, R168, 0x2, R172 ;  /* 0x00000002a8ac7825 */ /* 0x000fc800078e02ac */
[----:B------:R-:W-:Y:S02]  /*8d10*/  IMAD.MOV.U32 R10, RZ, RZ, R174 ;  /* 0x000000ffff0a7224 */ /* 0x000fe400078e00ae */
[----:B------:R-:W-:Y:S02]  /*8d20*/  IMAD.MOV.U32 R5, RZ, RZ, R175 ;  /* 0x000000ffff057224 */ /* 0x000fe400078e00af */
[----:B------:R-:W-:Y:S02]  /*8d30*/  IMAD.MOV.U32 R19, RZ, RZ, R172 ;  /* 0x000000ffff137224 */ /* 0x000fe400078e00ac */
[----:B------:R-:W-:Y:S02]  /*8d40*/  IMAD.MOV.U32 R14, RZ, RZ, R173 ;  /* 0x000000ffff0e7224 */ /* 0x000fe400078e00ad */
[----:B------:R-:W-:Y:S02]  /*8d50*/  IMAD.MOV.U32 R174, RZ, RZ, R15 ;  /* 0x000000ffffae7224 */ /* 0x000fe400078e000f */
[----:B------:R-:W-:-:S02]  /*8d60*/  IMAD.MOV.U32 R175, RZ, RZ, R9 ;  /* 0x000000ffffaf7224 */ /* 0x000fc400078e0009 */
[----:B------:R-:W-:Y:S02]  /*8d70*/  IMAD.MOV.U32 R12, RZ, RZ, R170 ;  /* 0x000000ffff0c7224 */ /* 0x000fe400078e00aa */
[----:B------:R-:W-:Y:S02]  /*8d80*/  IMAD.MOV.U32 R170, RZ, RZ, R23 ;  /* 0x000000ffffaa7224 */ /* 0x000fe400078e0017 */
[----:B0-----:R-:W-:Y:S02]  /*8d90*/  IMAD.MOV.U32 R171, RZ, RZ, R236 ;  /* 0x000000ffffab7224 */ /* 0x001fe400078e00ec */
[----:B------:R-:W-:-:S04]  /*8da0*/  IMAD.WIDE R174, R168, 0x2, R174 ;  /* 0x00000002a8ae7825 */ /* 0x000fc800078e02ae */
[----:B------:R-:W-:-:S04]  /*8db0*/  IMAD.WIDE R170, R168, 0x2, R170 ;  /* 0x00000002a8aa7825 */ /* 0x000fc800078e02aa */
[----:B------:R-:W-:Y:S02]  /*8dc0*/  IMAD.MOV.U32 R15, RZ, RZ, R174 ;  /* 0x000000ffff0f7224 */ /* 0x000fe400078e00ae */
[----:B------:R-:W-:Y:S02]  /*8dd0*/  IMAD.MOV.U32 R23, RZ, RZ, R170 ;  /* 0x000000ffff177224 */ /* 0x000fe400078e00aa */
[----:B------:R-:W-:Y:S02]  /*8de0*/  IMAD.MOV.U32 R174, RZ, RZ, R225 ;  /* 0x000000ffffae7224 */ /* 0x000fe400078e00e1 */
[----:B------:R-:W-:Y:S02]  /*8df0*/  IMAD.MOV.U32 R170, RZ, RZ, R235 ;  /* 0x000000ffffaa7224 */ /* 0x000fe400078e00eb */
[----:B----4-:R-:W-:Y:S02]  /*8e00*/  IMAD.MOV.U32 R172, RZ, RZ, R17 ;  /* 0x000000ffffac7224 */ /* 0x010fe400078e0011 */
[----:B--2---:R-:W-:-:S02]  /*8e10*/  IMAD.MOV.U32 R173, RZ, RZ, R204 ;  /* 0x000000ffffad7224 */ /* 0x004fc400078e00cc */
[----:B------:R-:W-:-:S05]  /*8e20*/  IMAD.WIDE R172, R168, 0x2, R172 ;  /* 0x00000002a8ac7825 */ /* 0x000fca00078e02ac */
[----:B------:R0:W-:Y:S04]  /*8e30*/  STL [R1+0x1c], R173 ;  /* 0x00001cad01007387 */ /* 0x0001e80000100800 */
[----:B------:R-:W2:Y:S04]  /*8e40*/  LDL.LU R225, [R1+0x138] ;  /* 0x0001380001e17983 */ /* 0x000ea80000300800 */
[----:B------:R-:W4:Y:S01]  /*8e50*/  LDL.LU R235, [R1+0x134] ;  /* 0x0001340001eb7983 */ /* 0x000f220000300800 */
[----:B------:R-:W-:-:S03]  /*8e60*/  IMAD.MOV.U32 R9, RZ, RZ, R175 ;  /* 0x000000ffff097224 */ /* 0x000fc600078e00af */
[----:B------:R-:W-:Y:S01]  /*8e70*/  STS.U16 [R180+UR16+0x3200], R205 ;  /* 0x003200cdb4007988 */ /* 0x000fe20008000410 */
[----:B------:R-:W-:-:S03]  /*8e80*/  IMAD.MOV.U32 R236, RZ, RZ, R171 ;  /* 0x000000ffffec7224 */ /* 0x000fc600078e00ab */
[----:B------:R-:W-:Y:S01]  /*8e90*/  STS.U16 [R180+UR16+0x3600], R206 ;  /* 0x003600ceb4007988 */ /* 0x000fe20008000410 */
[----:B------:R-:W-:-:S03]  /*8ea0*/  IMAD.MOV.U32 R175, RZ, RZ, R22 ;  /* 0x000000ffffaf7224 */ /* 0x000fc600078e0016 */
[----:B------:R-:W-:Y:S04]  /*8eb0*/  STS.U16 [R180+UR16+0x3a00], R207 ;  /* 0x003a00cfb4007988 */ /* 0x000fe80008000410 */
[----:B------:R-:W-:Y:S04]  /*8ec0*/  STS.U16 [R180+UR16+0x3e00], R208 ;  /* 0x003e00d0b4007988 */ /* 0x000fe80008000410 */
[----:B------:R-:W-:Y:S04]  /*8ed0*/  STS.U16 [R180+UR16+0x4200], R209 ;  /* 0x004200d1b4007988 */ /* 0x000fe80008000410 */
[----:B------:R-:W-:Y:S04]  /*8ee0*/  STS.U16 [R180+UR16+0x4600], R210 ;  /* 0x004600d2b4007988 */ /* 0x000fe80008000410 */
[----:B------:R-:W-:Y:S04]  /*8ef0*/  STS.U16 [R180+UR16+0x4a00], R211 ;  /* 0x004a00d3b4007988 */ /* 0x000fe80008000410 */
[----:B------:R-:W-:Y:S04]  /*8f00*/  STS.U16 [R180+UR16+0x4e00], R192 ;  /* 0x004e00c0b4007988 */ /* 0x000fe80008000410 */
[----:B------:R-:W-:Y:S04]  /*8f10*/  STS.U16 [R180+UR16+0x5200], R190 ;  /* 0x005200beb4007988 */ /* 0x000fe80008000410 */
[----:B------:R-:W-:Y:S04]  /*8f20*/  STS.U16 [R180+UR16+0x5600], R191 ;  /* 0x005600bfb4007988 */ /* 0x000fe80008000410 */
[----:B------:R-:W-:Y:S01]  /*8f30*/  STS.U16 [R180+UR16+0x5a00], R186 ;  /* 0x005a00bab4007988 */ /* 0x000fe20008000410 */
[----:B------:R1:W-:Y:S06]  /*8f40*/  MEMBAR.ALL.CTA ;  /* 0x0000000000007992 */ /* 0x0003ec0000008000 */
[----:B-1----:R-:W1:Y:S01]  /*8f50*/  FENCE.VIEW.ASYNC.S ;  /* 0x00000000000073c6 */ /* 0x002e620000000000 */
[----:B------:R-:W-:-:S05]  /*8f60*/  IMAD.WIDE R174, R168, 0x2, R174 ;  /* 0x00000002a8ae7825 */ /* 0x000fca00078e02ae */
[----:B------:R-:W-:Y:S01]  /*8f70*/  STL [R1+0x20], R174 ;  /* 0x000020ae01007387 */ /* 0x000fe20000100800 */
[----:B---3--:R-:W-:Y:S02]  /*8f80*/  IMAD.MOV.U32 R171, RZ, RZ, R203 ;  /* 0x000000ffffab7224 */ /* 0x008fe400078e00cb */
[----:B------:R-:W-:Y:S01]  /*8f90*/  IMAD.WIDE R170, R168, 0x2, R170 ;  /* 0x00000002a8aa7825 */ /* 0x000fe200078e02aa */
[----:B-1----:R-:W-:Y:S03]  /*8fa0*/  BAR.SYNC.DEFER_BLOCKING 0x0 ;  /* 0x0000000000007b1d */ /* 0x002fe60000010000 */
[----:B------:R-:W-:Y:S02]  /*8fb0*/  IMAD.MOV.U32 R17, RZ, RZ, R172 ;  /* 0x000000ffff117224 */ /* 0x000fe400078e00ac */
[----:B------:R-:W-:Y:S01]  /*8fc0*/  IMAD.MOV.U32 R172, RZ, RZ, R155 ;  /* 0x000000ffffac7224 */ /* 0x000fe200078e009b */
[----:B------:R1:W-:Y:S01]  /*8fd0*/  STL [R1+0x9c], R170 ;  /* 0x00009caa01007387 */ /* 0x0003e20000100800 */
[----:B0-----:R-:W-:-:S03]  /*8fe0*/  IMAD.MOV.U32 R173, RZ, RZ, R157 ;  /* 0x000000ffffad7224 */ /* 0x001fc600078e009d */
[----:B------:R0:W-:Y:S01]  /*8ff0*/  STL [R1+0x24], R171 ;  /* 0x000024ab01007387 */ /* 0x0001e20000100800 */
[----:B------:R-:W-:Y:S02]  /*9000*/  IMAD.MOV.U32 R203, RZ, RZ, R202 ;  /* 0x000000ffffcb7224 */ /* 0x000fe400078e00ca */
[----:B------:R-:W-:Y:S02]  /*9010*/  IMAD.MOV.U32 R202, RZ, RZ, R178 ;  /* 0x000000ffffca7224 */ /* 0x000fe400078e00b2 */
[----:B-1----:R-:W-:Y:S02]  /*9020*/  IMAD.MOV.U32 R170, RZ, RZ, R251 ;  /* 0x000000ffffaa7224 */ /* 0x002fe400078e00fb */
[----:B0-----:R-:W-:Y:S02]  /*9030*/  IMAD.MOV.U32 R171, RZ, RZ, R240 ;  /* 0x000000ffffab7224 */ /* 0x001fe400078e00f0 */
[----:B------:R-:W-:Y:S01]  /*9040*/  IMAD.MOV.U32 R178, RZ, RZ, R177 ;  /* 0x000000ffffb27224 */ /* 0x000fe200078e00b1 */
[----:B------:R-:W3:Y:S01]  /*9050*/  LDL.LU R240, [R1+0x130] ;  /* 0x0001300001f07983 */ /* 0x000ee20000300800 */
[----:B------:R-:W-:-:S03]  /*9060*/  IMAD.WIDE R170, R168, 0x2, R170 ;  /* 0x00000002a8aa7825 */ /* 0x000fc600078e02aa */
[----:B------:R-:W2:Y:S01]  /*9070*/  LDL.LU R251, [R1+0x12c] ;  /* 0x00012c0001fb7983 */ /* 0x000ea20000300800 */
[----:B------:R-:W-:-:S04]  /*9080*/  IMAD.WIDE R172, R168, 0x2, R172 ;  /* 0x00000002a8ac7825 */ /* 0x000fc800078e02ac */
[----:B------:R-:W-:Y:S02]  /*9090*/  IMAD.MOV.U32 R177, RZ, RZ, R169 ;  /* 0x000000ffffb17224 */ /* 0x000fe400078e00a9 */
[----:B------:R-:W-:Y:S01]  /*90a0*/  IMAD.MOV.U32 R169, RZ, RZ, R187 ;  /* 0x000000ffffa97224 */ /* 0x000fe200078e00bb */
[----:B------:R0:W-:Y:S01]  /*90b0*/  STL [R1+0xa0], R170 ;  /* 0x0000a0aa01007387 */ /* 0x0001e20000100800 */
[----:B------:R-:W-:Y:S02]  /*90c0*/  IMAD.MOV.U32 R187, RZ, RZ, R212 ;  /* 0x000000ffffbb7224 */ /* 0x000fe400078e00d4 */
[----:B------:R-:W-:Y:S01]  /*90d0*/  IMAD.MOV.U32 R22, RZ, RZ, R175 ;  /* 0x000000ffff167224 */ /* 0x000fe200078e00af */
[----:B------:R1:W-:Y:S01]  /*90e0*/  STL [R1+0x28], R171 ;  /* 0x000028ab01007387 */ /* 0x0003e20000100800 */
[----:B------:R-:W-:Y:S02]  /*90f0*/  IMAD.MOV.U32 R155, RZ, RZ, R172 ;  /* 0x000000ffff9b7224 */ /* 0x000fe400078e00ac */
[----:B------:R-:W-:-:S02]  /*9100*/  IMAD.MOV.U32 R157, RZ, RZ, R173 ;  /* 0x000000ffff9d7224 */ /* 0x000fc400078e00ad */
[----:B------:R-:W-:Y:S02]  /*9110*/  IMAD.MOV.U32 R174, RZ, RZ, R243 ;  /* 0x000000ffffae7224 */ /* 0x000fe400078e00f3 */
[----:B------:R-:W-:Y:S01]  /*9120*/  IMAD.MOV.U32 R175, RZ, RZ, R214 ;  /* 0x000000ffffaf7224 */ /* 0x000fe200078e00d6 */
[----:B------:R-:W3:Y:S01]  /*9130*/  LDL.LU R243, [R1+0x128] ;  /* 0x0001280001f37983 */ /* 0x000ee20000300800 */
[----:B------:R-:W-:Y:S02]  /*9140*/  IMAD.MOV.U32 R172, RZ, RZ, R158 ;  /* 0x000000ffffac7224 */ /* 0x000fe400078e009e */
[----:B------:R-:W-:Y:S02]  /*9150*/  IMAD.MOV.U32 R173, RZ, RZ, R154 ;  /* 0x000000ffffad7224 */ /* 0x000fe400078e009a */
[----:B0-----:R-:W-:Y:S02]  /*9160*/  IMAD.MOV.U32 R170, RZ, RZ, R227 ;  /* 0x000000ffffaa7224 */ /* 0x001fe400078e00e3 */
[----:B-1----:R-:W-:-:S02]  /*9170*/  IMAD.MOV.U32 R171, RZ, RZ, R231 ;  /* 0x000000ffffab7224 */ /* 0x002fc400078e00e7 */
[C---:B------:R-:W-:Y:S01]  /*9180*/  IMAD.WIDE R174, R168.reuse, 0x2, R174 ;  /* 0x00000002a8ae7825 */ /* 0x040fe200078e02ae */
[----:B------:R-:W3:Y:S03]  /*9190*/  LDL.LU R231, [R1+0x124] ;  /* 0x0001240001e77983 */ /* 0x000ee60000300800 */
[C---:B------:R-:W-:Y:S01]  /*91a0*/  IMAD.WIDE R172, R168.reuse, 0x2, R172 ;  /* 0x00000002a8ac7825 */ /* 0x040fe200078e02ac */
[----:B------:R-:W3:Y:S03]  /*91b0*/  LDL.LU R227, [R1+0x120] ;  /* 0x0001200001e37983 */ /* 0x000ee60000300800 */
[----:B------:R-:W-:Y:S01]  /*91c0*/  IMAD.WIDE R170, R168, 0x2, R170 ;  /* 0x00000002a8aa7825 */ /* 0x000fe200078e02aa */
[----:B------:R0:W-:Y:S01]  /*91d0*/  STL [R1+0x2c], R174 ;  /* 0x00002cae01007387 */ /* 0x0001e20000100800 */
[----:B------:R-:W-:-:S02]  /*91e0*/  USHF.L.U32 UR4, UR25, 0x7, URZ ;  /* 0x0000000719047899 */ /* 0x000fc4000800063f */
[----:B------:R-:W-:Y:S01]  /*91f0*/  IMAD.MOV.U32 R154, RZ, RZ, R173 ;  /* 0x000000ffff9a7224 */ /* 0x000fe200078e00ad */
[----:B------:R1:W-:Y:S01]  /*9200*/  STL [R1+0xa4], R170 ;  /* 0x0000a4aa01007387 */ /* 0x0003e20000100800 */
[----:B------:R-:W-:Y:S02]  /*9210*/  IMAD.MOV.U32 R173, RZ, RZ, R164 ;  /* 0x000000ffffad7224 */ /* 0x000fe400078e00a4 */
[----:B------:R-:W-:Y:S01]  /*9220*/  IMAD.MOV.U32 R214, RZ, RZ, R175 ;  /* 0x000000ffffd67224 */ /* 0x000fe200078e00af */
[----:B------:R1:W-:Y:S01]  /*9230*/  STL [R1+0x30], R171 ;  /* 0x000030ab01007387 */ /* 0x0003e20000100800 */
[----:B------:R-:W-:Y:S01]  /*9240*/  ULOP3.LUT UR4, UR4, 0x200, URZ, 0xc0, !UPT ;  /* 0x0000020004047892 */ /* 0x000fe2000f8ec03f */
[----:B0-----:R-:W-:Y:S02]  /*9250*/  IMAD.MOV.U32 R174, RZ, RZ, R244 ;  /* 0x000000ffffae7224 */ /* 0x001fe400078e00f4 */
[----:B------:R-:W-:Y:S01]  /*9260*/  IMAD.MOV.U32 R175, RZ, RZ, R217 ;  /* 0x000000ffffaf7224 */ /* 0x000fe200078e00d9 */
[----:B------:R-:W3:Y:S01]  /*9270*/  LDL.LU R244, [R1+0x11c] ;  /* 0x00011c0001f47983 */ /* 0x000ee20000300800 */
[----:B-1----:R-:W-:-:S02]  /*9280*/  IMAD.MOV.U32 R170, RZ, RZ, R188 ;  /* 0x000000ffffaa7224 */ /* 0x002fc400078e00bc */
[----:B------:R-:W-:Y:S02]  /*9290*/  IMAD.MOV.U32 R171, RZ, RZ, R252 ;  /* 0x000000ffffab7224 */ /* 0x000fe400078e00fc */
[C---:B------:R-:W-:Y:S01]  /*92a0*/  IMAD.WIDE R174, R168.reuse, 0x2, R174 ;  /* 0x00000002a8ae7825 */ /* 0x040fe200078e02ae */
[----:B------:R-:W-:Y:S01]  /*92b0*/  ULEA.HI UR4, UR24, UR4, URZ, 0x1c ;  /* 0x0000000418047291 */ /* 0x000fe2000f8fe03f */
[----:B------:R-:W3:Y:S02]  /*92c0*/  LDL.LU R252, [R1+0x118] ;  /* 0x0001180001fc7983 */ /* 0x000ee40000300800 */
[----:B------:R-:W-:Y:S02]  /*92d0*/  IMAD.WIDE R170, R168, 0x2, R170 ;  /* 0x00000002a8aa7825 */ /* 0x000fe400078e02aa */
[----:B------:R-:W3:Y:S01]  /*92e0*/  LDL.LU R188, [R1+0x114] ;  /* 0x0001140001bc7983 */ /* 0x000ee20000300800 */
[----:B------:R-:W-:Y:S01]  /*92f0*/  ULOP3.LUT UR12, UR4, 0x3fff, URZ, 0xc0, !UPT ;  /* 0x00003fff040c7892 */ /* 0x000fe2000f8ec03f */
[----:B------:R-:W-:-:S02]  /*9300*/  IMAD.MOV.U32 R217, RZ, RZ, R175 ;  /* 0x000000ffffd97224 */ /* 0x000fc400078e00af */
[----:B------:R0:W-:Y:S04]  /*9310*/  STL [R1+0x34], R174 ;  /* 0x000034ae01007387 */ /* 0x0001e80000100800 */
[----:B------:R1:W-:Y:S01]  /*9320*/  STL [R1+0xa8], R170 ;  /* 0x0000a8aa01007387 */ /* 0x0003e20000100800 */
[----:B------:R-:W-:-:S03]  /*9330*/  WARPGROUP.ARRIVE ;  /* 0x00000000000079c5 */ /* 0x000fc60000000000 */
[----:B------:R1:W-:Y:S01]  /*9340*/  STL [R1+0x38], R171 ;  /* 0x000038ab01007387 */ /* 0x0003e20000100800 */
[----:B0-----:R-:W-:Y:S02]  /*9350*/  IMAD.MOV.U32 R174, RZ, RZ, R203 ;  /* 0x000000ffffae7224 */ /* 0x001fe400078e00cb */
[----:B------:R-:W-:Y:S02]  /*9360*/  IMAD.MOV.U32 R175, RZ, RZ, R220 ;  /* 0x000000ffffaf7224 */ /* 0x000fe400078e00dc */
[----:B-1----:R-:W-:Y:S02]  /*9370*/  IMAD.MOV.U32 R170, RZ, RZ, R189 ;  /* 0x000000ffffaa7224 */ /* 0x002fe400078e00bd */
[----:B------:R-:W-:Y:S02]  /*9380*/  IMAD.MOV.U32 R171, RZ, RZ, R247 ;  /* 0x000000ffffab7224 */ /* 0x000fe400078e00f7 */
[C---:B------:R-:W-:Y:S01]  /*9390*/  IMAD.WIDE R174, R168.reuse, 0x2, R174 ;  /* 0x00000002a8ae7825 */ /* 0x040fe200078e02ae */
[----:B------:R-:W-:Y:S01]  /*93a0*/  UMOV UR15, 0x40000040 ;  /* 0x40000040000f7882 */ /* 0x000fe20000000000 */
[----:B------:R-:W-:Y:S01]  /*93b0*/  UMOV UR13, 0x40000040 ;  /* 0x40000040000d7882 */ /* 0x000fe20000000000 */
[----:B------:R-:W3:Y:S01]  /*93c0*/  LDL.LU R247, [R1+0x110] ;  /* 0x0001100001f77983 */ /* 0x000ee20000300800 */
[----:B------:R-:W-:Y:S01]  /*93d0*/  IMAD.WIDE R170, R168, 0x2, R170 ;  /* 0x00000002a8aa7825 */ /* 0x000fe200078e02aa */
[----:B------:R-:W-:Y:S02]  /*93e0*/  HGMMA.64x256x16.F32.BF16 R24, gdesc[UR12].tnspA, R24 ;  /* 0x23e000000c1879f0 */ /* 0x000fe40008701818 */
[----:B------:R-:W3:Y:S01]  /*93f0*/  LDL.LU R189, [R1+0x10c] ;  /* 0x00010c0001bd7983 */ /* 0x000ee20000300800 */
[----:B------:R-:W-:-:S03]  /*9400*/  IMAD.MOV.U32 R220, RZ, RZ, R175 ;  /* 0x000000ffffdc7224 */ /* 0x000fc600078e00af */
[----:B------:R0:W-:Y:S04]  /*9410*/  STL [R1+0x3c], R174 ;  /* 0x00003cae01007387 */ /* 0x0001e80000100800 */
[----:B------:R1:W-:Y:S04]  /*9420*/  STL [R1+0xac], R170 ;  /* 0x0000acaa01007387 */ /* 0x0003e80000100800 */
[----:B------:R1:W-:Y:S01]  /*9430*/  STL [R1+0x40], R171 ;  /* 0x000040ab01007387 */ /* 0x0003e20000100800 */
[----:B0-----:R-:W-:Y:S02]  /*9440*/  IMAD.MOV.U32 R174, RZ, RZ, R229 ;  /* 0x000000ffffae7224 */ /* 0x001fe400078e00e5 */
[----:B------:R-:W-:Y:S01]  /*9450*/  IMAD.MOV.U32 R175, RZ, RZ, R222 ;  /* 0x000000ffffaf7224 */ /* 0x000fe200078e00de */
[----:B------:R-:W3:Y:S01]  /*9460*/  LDL.LU R229, [R1+0x108] ;  /* 0x0001080001e57983 */ /* 0x000ee20000300800 */
[----:B-1----:R-:W-:-:S02]  /*9470*/  IMAD.MOV.U32 R170, RZ, RZ, R198 ;  /* 0x000000ffffaa7224 */ /* 0x002fc400078e00c6 */
[----:B------:R-:W-:Y:S02]  /*9480*/  IMAD.MOV.U32 R171, RZ, RZ, R202 ;  /* 0x000000ffffab7224 */ /* 0x000fe400078e00ca */
[----:B------:R-:W-:-:S04]  /*9490*/  IMAD.WIDE R174, R168, 0x2, R174 ;  /* 0x00000002a8ae7825 */ /* 0x000fc800078e02ae */
[----:B------:R-:W-:Y:S01]  /*94a0*/  IMAD.WIDE R170, R168, 0x2, R170 ;  /* 0x00000002a8aa7825 */ /* 0x000fe200078e02aa */
[----:B------:R-:W-:Y:S04]  /*94b0*/  STL [R1+0x44], R174 ;  /* 0x000044ae01007387 */ /* 0x000fe80000100800 */
[----:B------:R0:W-:Y:S04]  /*94c0*/  STL [R1+0xb0], R170 ;  /* 0x0000b0aa01007387 */ /* 0x0001e80000100800 */
[----:B------:R1:W-:Y:S01]  /*94d0*/  STL [R1+0x48], R171 ;  /* 0x000048ab01007387 */ /* 0x0003e20000100800 */
[----:B0-----:R-:W-:-:S02]  /*94e0*/  IMAD.MOV.U32 R170, RZ, RZ, R181 ;  /* 0x000000ffffaa7224 */ /* 0x001fc400078e00b5 */
[----:B-1----:R-:W-:Y:S02]  /*94f0*/  IMAD.MOV.U32 R171, RZ, RZ, R237 ;  /* 0x000000ffffab7224 */ /* 0x002fe400078e00ed */
[----:B------:R-:W-:-:S04]  /*9500*/  IMAD.WIDE R170, R168, 0x2, R170 ;  /* 0x00000002a8aa7825 */ /* 0x000fc800078e02aa */
[----:B----4-:R-:W-:Y:S02]  /*9510*/  IMAD.MOV.U32 R212, RZ, RZ, R235 ;  /* 0x000000ffffd47224 */ /* 0x010fe400078e00eb */
[----:B------:R-:W-:Y:S02]  /*9520*/  IMAD.MOV.U32 R235, RZ, RZ, R159 ;  /* 0x000000ffffeb7224 */ /* 0x000fe400078e009f */
[----:B------:R-:W-:-:S04]  /*9530*/  IMAD.WIDE R158, R168, 0x2, R234 ;  /* 0x00000002a89e7825 */ /* 0x000fc800078e02ea */
[----:B------:R-:W-:Y:S02]  /*9540*/  IMAD.MOV.U32 R234, RZ, RZ, R158 ;  /* 0x000000ffffea7224 */ /* 0x000fe400078e009e */
[----:B------:R-:W-:Y:S02]  /*9550*/  IMAD.MOV.U32 R158, RZ, RZ, R172 ;  /* 0x000000ffff9e7224 */ /* 0x000fe400078e00ac */
[----:B------:R-:W-:-:S04]  /*9560*/  IMAD.MOV.U32 R172, RZ, RZ, R163 ;  /* 0x000000ffffac7224 */ /* 0x000fc800078e00a3 */
        /* <DEDUP_REMOVED lines=20> */
[----:B------:R-:W4:Y:S01]  /*96b0*/  LDL.LU R248, [R1+0x104] ;  /* 0x0001040001f87983 */ /* 0x000f220000300800 */
[----:B------:R-:W-:-:S03]  /*96c0*/  IMAD.WIDE R172, R168, 0x2, R172 ;  /* 0x00000002a8ac7825 */ /* 0x000fc600078e02ac */
[----:B------:R-:W4:Y:S01]  /*96d0*/  LDL.LU R167, [R1+0x100] ;  /* 0x0001000001a77983 */ /* 0x000f220000300800 */
[----:B------:R-:W-:-:S03]  /*96e0*/  IMAD.MOV.U32 R181, RZ, RZ, R178 ;  /* 0x000000ffffb57224 */ /* 0x000fc600078e00b2 */
[----:B------:R0:W-:Y:S04]  /*96f0*/  STL [R1+0x4c], R170 ;  /* 0x00004caa01007387 */ /* 0x0001e80000100800 */
[----:B------:R1:W-:Y:S04]  /*9700*/  STL [R1+0xb4], R172 ;  /* 0x0000b4ac01007387 */ /* 0x0003e80000100800 */
[----:B------:R1:W-:Y:S04]  /*9710*/  STL [R1+0x50], R173 ;  /* 0x000050ad01007387 */ /* 0x0003e80000100800 */
[----:B------:R-:W4:Y:S01]  /*9720*/  LDL.LU R178, [R1+0xbc] ;  /* 0x0000bc0001b27983 */ /* 0x000f220000300800 */
[----:B------:R-:W-:Y:S01]  /*9730*/  UIADD3 UR12, UP0, UR12, 0x80, URZ ;  /* 0x000000800c0c7890 */ /* 0x000fe2000ff1e03f */
[----:B------:R-:W-:-:S03]  /*9740*/  UMOV UR4, URZ ;  /* 0x0000003f00047c82 */ /* 0x000fc60008000000 */
[----:B------:R-:W-:-:S03]  /*9750*/  UIADD3.X UR5, UR4, 0x40000040, URZ, UP0, !UPT ;  /* 0x4000004004057890 */ /* 0x000fc600087fe43f */
[----:B------:R-:W-:-:S06]  /*9760*/  UMOV UR4, UR12 ;  /* 0x0000000c00047c82 */ /* 0x000fcc0008000000 */
[----:B------:R-:W-:Y:S01]  /*9770*/  HGMMA.64x256x16.F32.BF16 R24, gdesc[UR4].tnspA, R24 ;  /* 0x23e00000041879f0 */ /* 0x000fe20008701818 */
[----:B------:R-:W-:Y:S02]  /*9780*/  IMAD.MOV.U32 R237, RZ, RZ, R171 ;  /* 0x000000ffffed7224 */ /* 0x000fe400078e00ab */
[----:B0-----:R-:W-:Y:S02]  /*9790*/  IMAD.MOV.U32 R170, RZ, RZ, R0 ;  /* 0x000000ffffaa7224 */ /* 0x001fe400078e0000 */
[----:B------:R-:W-:Y:S01]  /*97a0*/  IMAD.MOV.U32 R171, RZ, RZ, R239 ;  /* 0x000000ffffab7224 */ /* 0x000fe200078e00ef */
[----:B------:R-:W4:Y:S01]  /*97b0*/  LDL.LU R0, [R1+0xfc] ;  /* 0x0000fc0001007983 */ /* 0x000f220000300800 */
[----:B-1----:R-:W-:Y:S02]  /*97c0*/  IMAD.MOV.U32 R172, RZ, RZ, R194 ;  /* 0x000000ffffac7224 */ /* 0x002fe400078e00c2 */
[----:B------:R-:W-:Y:S02]  /*97d0*/  IMAD.MOV.U32 R173, RZ, RZ, R196 ;  /* 0x000000ffffad7224 */ /* 0x000fe400078e00c4 */
[----:B------:R-:W-:-:S04]  /*97e0*/  IMAD.WIDE R170, R168, 0x2, R170 ;  /* 0x00000002a8aa7825 */ /* 0x000fc800078e02aa */
[----:B------:R-:W-:Y:S01]  /*97f0*/  IMAD.WIDE R172, R168, 0x2, R172 ;  /* 0x00000002a8ac7825 */ /* 0x000fe200078e02ac */
[----:B------:R0:W-:Y:S03]  /*9800*/  STL [R1+0x54], R170 ;  /* 0x000054aa01007387 */ /* 0x0001e60000100800 */
[----:B------:R-:W-:Y:S01]  /*9810*/  IMAD.MOV.U32 R239, RZ, RZ, R171 ;  /* 0x000000ffffef7224 */ /* 0x000fe200078e00ab */
[----:B------:R-:W-:Y:S04]  /*9820*/  STL [R1+0xb8], R172 ;  /* 0x0000b8ac01007387 */ /* 0x000fe80000100800 */
[----:B------:R2:W-:Y:S01]  /*9830*/  STL [R1+0x58], R173 ;  /* 0x000058ad01007387 */ /* 0x0005e20000100800 */
[----:B0-----:R-:W-:-:S02]  /*9840*/  IMAD.MOV.U32 R170, RZ, RZ, R181 ;  /* 0x000000ffffaa7224 */ /* 0x001fc400078e00b5 */
[----:B------:R-:W-:Y:S02]  /*9850*/  IMAD.MOV.U32 R171, RZ, RZ, R241 ;  /* 0x000000ffffab7224 */ /* 0x000fe400078e00f1 */
[----:B--2---:R-:W-:Y:S02]  /*9860*/  IMAD.MOV.U32 R173, RZ, RZ, R251 ;  /* 0x000000ffffad7224 */ /* 0x004fe400078e00fb */
[----:B------:R-:W-:Y:S01]  /*9870*/  IMAD.WIDE R170, R168, 0x2, R170 ;  /* 0x00000002a8aa7825 */ /* 0x000fe200078e02aa */
[----:B------:R-:W2:Y:S01]  /*9880*/  LDL.LU R251, [R1+0xf8] ;  /* 0x0000f80001fb7983 */ /* 0x000ea20000300800 */
[----:B------:R-:W-:Y:S02]  /*9890*/  UIADD3.64 UR20, UR4, 0x80, URZ ;  /* 0x0000008004147897 */ /* 0x000fe4000fffe03f */
[----:B------:R-:W-:Y:S01]  /*98a0*/  IMAD.MOV.U32 R241, RZ, RZ, R171 ;  /* 0x000000fffff17224 */ /* 0x000fe200078e00ab */
[----:B------:R3:W-:Y:S02]  /*98b0*/  STL [R1+0x5c], R170 ;  /* 0x00005caa01007387 */ /* 0x0007e40000100800 */
[----:B---3--:R-:W-:-:S02]  /*98c0*/  IMAD.MOV.U32 R170, RZ, RZ, R231 ;  /* 0x000000ffffaa7224 */ /* 0x008fc400078e00e7 */
[----:B------:R-:W-:Y:S02]  /*98d0*/  IMAD.MOV.U32 R171, RZ, RZ, R243 ;  /* 0x000000ffffab7224 */ /* 0x000fe400078e00f3 */
[----:B------:R-:W-:-:S04]  /*98e0*/  IMAD.WIDE R170, R168, 0x2, R170 ;  /* 0x00000002a8aa7825 */ /* 0x000fc800078e02aa */
[----:B------:R-:W-:Y:S01]  /*98f0*/  IMAD.MOV.U32 R243, RZ, RZ, R171 ;  /* 0x000000fffff37224 */ /* 0x000fe200078e00ab */
[----:B------:R-:W-:Y:S01]  /*9900*/  HGMMA.64x256x16.F32.BF16 R24, gdesc[UR20].tnspA, R24 ;  /* 0x23e00000141879f0 */ /* 0x000fe20008701818 */
[----:B----4-:R-:W-:-:S04]  /*9910*/  IMAD.MOV.U32 R172, RZ, RZ, R178 ;  /* 0x000000ffffac7224 */ /* 0x010fc800078e00b2 */
[----:B------:R-:W-:-:S05]  /*9920*/  IMAD.WIDE R172, R168, 0x2, R172 ;  /* 0x00000002a8ac7825 */ /* 0x000fca00078e02ac */
[----:B------:R0:W-:Y:S04]  /*9930*/  STL [R1+0xbc], R172 ;  /* 0x0000bcac01007387 */ /* 0x0001e80000100800 */
[----:B------:R1:W-:Y:S04]  /*9940*/  STL [R1+0x60], R173 ;  /* 0x000060ad01007387 */ /* 0x0003e80000100800 */
[----:B------:R-:W3:Y:S01]  /*9950*/  LDL.LU R231, [R1+0xf4] ;  /* 0x0000f40001e77983 */ /* 0x000ee20000300800 */
[----:B0-----:R-:W-:Y:S02]  /*9960*/  IMAD.MOV.U32 R172, RZ, RZ, R179 ;  /* 0x000000ffffac7224 */ /* 0x001fe400078e00b3 */
[----:B-1----:R-:W-:-:S02]  /*9970*/  IMAD.MOV.U32 R173, RZ, RZ, R213 ;  /* 0x000000ffffad7224 */ /* 0x002fc400078e00d5 */
[----:B------:R-:W-:Y:S01]  /*9980*/  IMAD.WIDE R172, R168, 0x2, R172 ;  /* 0x00000002a8ac7825 */ /* 0x000fe200078e02ac */
[----:B------:R0:W-:Y:S04]  /*9990*/  STL [R1+0x64], R170 ;  /* 0x000064aa01007387 */ /* 0x0001e80000100800 */
[----:B------:R1:W-:Y:S04]  /*99a0*/  STL [R1+0xc0], R172 ;  /* 0x0000c0ac01007387 */ /* 0x0003e80000100800 */
[----:B------:R4:W-:Y:S01]  /*99b0*/  STL [R1+0x68], R173 ;  /* 0x000068ad01007387 */ /* 0x0009e20000100800 */
[----:B0-----:R-:W-:-:S02]  /*99c0*/  IMAD.MOV.U32 R170, RZ, RZ, R199 ;  /* 0x000000ffffaa7224 */ /* 0x001fc400078e00c7 */
[----:B------:R-:W-:Y:S02]  /*99d0*/  IMAD.MOV.U32 R171, RZ, RZ, R245 ;  /* 0x000000ffffab7224 */ /* 0x000fe400078e00f5 */
[----:B-1----:R-:W-:Y:S02]  /*99e0*/  IMAD.MOV.U32 R172, RZ, RZ, R188 ;  /* 0x000000ffffac7224 */ /* 0x002fe400078e00bc */
[----:B----4-:R-:W-:Y:S02]  /*99f0*/  IMAD.MOV.U32 R173, RZ, RZ, R252 ;  /* 0x000000ffffad7224 */ /* 0x010fe400078e00fc */
[C---:B------:R-:W-:Y:S01]  /*9a00*/  IMAD.WIDE R170, R168.reuse, 0x2, R170 ;  /* 0x00000002a8aa7825 */ /* 0x040fe200078e02aa */
[----:B------:R-:W4:Y:S03]  /*9a10*/  LDL.LU R252, [R1+0xf0] ;  /* 0x0000f00001fc7983 */ /* 0x000f260000300800 */
[----:B------:R-:W-:Y:S01]  /*9a20*/  IMAD.WIDE R172, R168, 0x2, R172 ;  /* 0x00000002a8ac7825 */ /* 0x000fe200078e02ac */
[----:B------:R-:W4:Y:S03]  /*9a30*/  LDL.LU R188, [R1+0xec] ;  /* 0x0000ec0001bc7983 */ /* 0x000f260000300800 */
[----:B------:R-:W-:Y:S01]  /*9a40*/  IMAD.MOV.U32 R245, RZ, RZ, R171 ;  /* 0x000000fffff57224 */ /* 0x000fe200078e00ab */
[----:B------:R0:W-:Y:S04]  /*9a50*/  STL [R1+0x6c], R170 ;  /* 0x00006caa01007387 */ /* 0x0001e80000100800 */
[----:B------:R1:W-:Y:S04]  /*9a60*/  STL [R1+0xc4], R172 ;  /* 0x0000c4ac01007387 */ /* 0x0003e80000100800 */
[----:B------:R2:W-:Y:S01]  /*9a70*/  STL [R1+0x70], R173 ;  /* 0x000070ad01007387 */ /* 0x0005e20000100800 */
[----:B0-----:R-:W-:-:S02]  /*9a80*/  IMAD.MOV.U32 R170, RZ, RZ, R189 ;  /* 0x000000ffffaa7224 */ /* 0x001fc400078e00bd */
[----:B------:R-:W-:Y:S01]  /*9a90*/  IMAD.MOV.U32 R171, RZ, RZ, R247 ;  /* 0x000000ffffab7224 */ /* 0x000fe200078e00f7 */
[----:B------:R-:W4:Y:S01]  /*9aa0*/  LDL.LU R189, [R1+0xe8] ;  /* 0x0000e80001bd7983 */ /* 0x000f220000300800 */
[----:B-1----:R-:W-:Y:S02]  /*9ab0*/  IMAD.MOV.U32 R172, RZ, RZ, R195 ;  /* 0x000000ffffac7224 */ /* 0x002fe400078e00c3 */
[----:B--2---:R-:W-:Y:S02]  /*9ac0*/  IMAD.MOV.U32 R173, RZ, RZ, R197 ;  /* 0x000000ffffad7224 */ /* 0x004fe400078e00c5 */
[----:B------:R-:W-:-:S04]  /*9ad0*/  IMAD.WIDE R170, R168, 0x2, R170 ;  /* 0x00000002a8aa7825 */ /* 0x000fc800078e02aa */
[----:B------:R-:W-:Y:S01]  /*9ae0*/  IMAD.WIDE R172, R168, 0x2, R172 ;  /* 0x00000002a8ac7825 */ /* 0x000fe200078e02ac */
[----:B------:R-:W-:Y:S04]  /*9af0*/  STL [R1+0x74], R170 ;  /* 0x000074aa01007387 */ /* 0x000fe80000100800 */
[----:B------:R-:W-:Y:S04]  /*9b00*/  STL [R1+0xc8], R172 ;  /* 0x0000c8ac01007387 */ /* 0x000fe80000100800 */
[----:B------:R0:W-:Y:S02]  /*9b10*/  STL [R1+0x78], R173 ;  /* 0x000078ad01007387 */ /* 0x0001e40000100800 */
[----:B0-----:R-:W-:-:S02]  /*9b20*/  IMAD.MOV.U32 R173, RZ, RZ, R167 ;  /* 0x000000ffffad7224 */ /* 0x001fc400078e00a7 */
[----:B------:R-:W2:Y:S01]  /*9b30*/  LDL.LU R167, [R1+0xe4] ;  /* 0x0000e40001a77983 */ /* 0x000ea20000300800 */
[----:B------:R-:W-:-:S09]  /*9b40*/  UIADD3.64 UR8, UR4, 0x100, URZ ;  /* 0x0000010004087897 */ /* 0x000fd2000fffe03f */
[----:B------:R-:W-:Y:S01]  /*9b50*/  HGMMA.64x256x16.F32.BF16 R24, gdesc[UR8].tnspA, R24, gsb0 ;  /* 0x23e00000081879f0 */ /* 0x000fe20008001818 */
        /* <DEDUP_REMOVED lines=15> */
[----:B------:R-:W-:Y:S01]  /*9c50*/  IMAD.MOV.U32 R174, RZ, RZ, R240 ;  /* 0x000000ffffae7224 */ /* 0x000fe200078e00f0 */
[----:B------:R0:W5:Y:S01]  /*9c60*/  LDL.LU R0, [R1+0xe0] ;  /* 0x0000e00001007983 */ /* 0x0001620000300800 */
[----:B------:R-:W-:-:S02]  /*9c70*/  IMAD.MOV.U32 R175, RZ, RZ, R225 ;  /* 0x000000ffffaf7224 */ /* 0x000fc400078e00e1 */
[----:B------:R-:W-:-:S04]  /*9c80*/  IMAD.WIDE R170, R168, 0x2, R170 ;  /* 0x00000002a8aa7825 */ /* 0x000fc800078e02aa */
[C---:B------:R-:W-:Y:S01]  /*9c90*/  IMAD.WIDE R172, R168.reuse, 0x2, R172 ;  /* 0x00000002a8ac7825 */ /* 0x040fe200078e02ac */
[----:B------:R1:W-:Y:S03]  /*9ca0*/  STL [R1+0x7c], R170 ;  /* 0x00007caa01007387 */ /* 0x0003e60000100800 */
[----:B------:R-:W-:Y:S01]  /*9cb0*/  IMAD.WIDE R174, R168, 0x2, R174 ;  /* 0x00000002a8ae7825 */ /* 0x000fe200078e02ae */
[----:B------:R0:W-:Y:S03]  /*9cc0*/  STL [R1+0xcc], R172 ;  /* 0x0000ccac01007387 */ /* 0x0001e60000100800 */
[----:B------:R-:W-:Y:S01]  /*9cd0*/  IMAD.MOV.U32 R240, RZ, RZ, R174 ;  /* 0x000000fffff07224 */ /* 0x000fe200078e00ae */
[----:B------:R0:W-:Y:S01]  /*9ce0*/  STL [R1+0x80], R173 ;  /* 0x000080ad01007387 */ /* 0x0001e20000100800 */
[----:B------:R-:W-:-:S02]  /*9cf0*/  IMAD.MOV.U32 R225, RZ, RZ, R175 ;  /* 0x000000ffffe17224 */ /* 0x000fc400078e00af */
[----:B------:R-:W-:Y:S02]  /*9d00*/  IMAD.MOV.U32 R249, RZ, RZ, R171 ;  /* 0x000000fffff97224 */ /* 0x000fe400078e00ab */
[----:B------:R-:W-:Y:S02]  /*9d10*/  IMAD.MOV.U32 R174, RZ, RZ, R242 ;  /* 0x000000ffffae7224 */ /* 0x000fe400078e00f2 */
[----:B------:R-:W-:Y:S02]  /*9d20*/  IMAD.MOV.U32 R175, RZ, RZ, R226 ;  /* 0x000000ffffaf7224 */ /* 0x000fe400078e00e2 */
[----:B-1----:R-:W-:Y:S02]  /*9d30*/  IMAD.MOV.U32 R170, RZ, RZ, R176 ;  /* 0x000000ffffaa7224 */ /* 0x002fe400078e00b0 */
[----:B------:R-:W-:Y:S02]  /*9d40*/  IMAD.MOV.U32 R171, RZ, RZ, R251 ;  /* 0x000000ffffab7224 */ /* 0x000fe400078e00fb */
[----:B0-----:R-:W-:-:S02]  /*9d50*/  IMAD.MOV.U32 R172, RZ, RZ, R169 ;  /* 0x000000ffffac7224 */ /* 0x001fc400078e00a9 */
[----:B------:R-:W-:Y:S01]  /*9d60*/  IMAD.MOV.U32 R173, RZ, RZ, R177 ;  /* 0x000000ffffad7224 */ /* 0x000fe200078e00b1 */
[----:B------:R-:W0:Y:S01]  /*9d70*/  LDC R169, c[0x0][0x238] ;  /* 0x00008e00ffa97b82 */ /* 0x000e220000000800 */
[----:B------:R-:W-:-:S04]  /*9d80*/  IMAD.WIDE R174, R168, 0x2, R174 ;  /* 0x00000002a8ae7825 */ /* 0x000fc800078e02ae */
[----:B------:R-:W-:-:S04]  /*9d90*/  IMAD.WIDE R170, R168, 0x2, R170 ;  /* 0x00000002a8aa7825 */ /* 0x000fc800078e02aa */
[----:B------:R-:W-:Y:S01]  /*9da0*/  IMAD.WIDE R172, R168, 0x2, R172 ;  /* 0x00000002a8ac7825 */ /* 0x000fe200078e02ac */
[----:B------:R1:W-:Y:S03]  /*9db0*/  STL [R1+0x84], R170 ;  /* 0x000084aa01007387 */ /* 0x0003e60000100800 */
[----:B------:R-:W-:Y:S02]  /*9dc0*/  IMAD.MOV.U32 R242, RZ, RZ, R174 ;  /* 0x000000fffff27224 */ /* 0x000fe400078e00ae */
[----:B------:R-:W-:Y:S01]  /*9dd0*/  IMAD.MOV.U32 R226, RZ, RZ, R175 ;  /* 0x000000ffffe27224 */ /* 0x000fe200078e00af */
[----:B------:R1:W-:Y:S01]  /*9de0*/  STL [R1+0xd0], R172 ;  /* 0x0000d0ac01007387 */ /* 0x0003e20000100800 */
[----:B------:R-:W-:Y:S02]  /*9df0*/  IMAD.MOV.U32 R174, RZ, RZ, R244 ;  /* 0x000000ffffae7224 */ /* 0x000fe400078e00f4 */
[----:B------:R-:W-:-:S02]  /*9e00*/  IMAD.MOV.U32 R175, RZ, RZ, R227 ;  /* 0x000000ffffaf7224 */ /* 0x000fc400078e00e3 */
[----:B------:R-:W-:Y:S01]  /*9e10*/  IMAD.MOV.U32 R251, RZ, RZ, R171 ;  /* 0x000000fffffb7224 */ /* 0x000fe200078e00ab */
[----:B------:R1:W-:Y:S02]  /*9e20*/  STL [R1+0x88], R173 ;  /* 0x000088ad01007387 */ /* 0x0003e40000100800 */
[----:B-1----:R-:W-:Y:S02]  /*9e30*/  IMAD.MOV.U32 R170, RZ, RZ, R182 ;  /* 0x000000ffffaa7224 */ /* 0x002fe400078e00b6 */
[----:B------:R-:W-:Y:S02]  /*9e40*/  IMAD.MOV.U32 R171, RZ, RZ, R201 ;  /* 0x000000ffffab7224 */ /* 0x000fe400078e00c9 */
[----:B------:R-:W-:-:S04]  /*9e50*/  IMAD.WIDE R174, R168, 0x2, R174 ;  /* 0x00000002a8ae7825 */ /* 0x000fc800078e02ae */
[----:B------:R-:W-:Y:S02]  /*9e60*/  IMAD.MOV.U32 R172, RZ, RZ, R183 ;  /* 0x000000ffffac7224 */ /* 0x000fe400078e00b7 */
[----:B------:R-:W-:Y:S02]  /*9e70*/  IMAD.MOV.U32 R173, RZ, RZ, R200 ;  /* 0x000000ffffad7224 */ /* 0x000fe400078e00c8 */
[----:B------:R-:W-:-:S04]  /*9e80*/  IMAD.WIDE R170, R168, 0x2, R170 ;  /* 0x00000002a8aa7825 */ /* 0x000fc800078e02aa */
[----:B------:R-:W-:Y:S01]  /*9e90*/  IMAD.WIDE R172, R168, 0x2, R172 ;  /* 0x00000002a8ac7825 */ /* 0x000fe200078e02ac */
[----:B------:R1:W-:Y:S03]  /*9ea0*/  STL [R1+0x8c], R170 ;  /* 0x00008caa01007387 */ /* 0x0003e60000100800 */
[----:B------:R-:W-:Y:S02]  /*9eb0*/  IMAD.MOV.U32 R244, RZ, RZ, R174 ;  /* 0x000000fffff47224 */ /* 0x000fe400078e00ae */
[----:B------:R-:W-:Y:S02]  /*9ec0*/  IMAD.MOV.U32 R227, RZ, RZ, R175 ;  /* 0x000000ffffe37224 */ /* 0x000fe400078e00af */
[----:B------:R-:W-:Y:S02]  /*9ed0*/  IMAD.MOV.U32 R174, RZ, RZ, R246 ;  /* 0x000000ffffae7224 */ /* 0x000fe400078e00f6 */
[----:B------:R-:W-:Y:S01]  /*9ee0*/  IMAD.MOV.U32 R175, RZ, RZ, R228 ;  /* 0x000000ffffaf7224 */ /* 0x000fe200078e00e4 */
[----:B------:R0:W-:Y:S01]  /*9ef0*/  STL [R1], R171 ;  /* 0x000000ab01007387 */ /* 0x0001e20000100800 */
[----:B-1----:R-:W-:-:S03]  /*9f00*/  IMAD.MOV.U32 R170, RZ, RZ, R184 ;  /* 0x000000ffffaa7224 */ /* 0x002fc600078e00b8 */
[----:B------:R1:W-:Y:S01]  /*9f10*/  STL [R1+0xd4], R172 ;  /* 0x0000d4ac01007387 */ /* 0x0003e20000100800 */
[----:B------:R-:W-:-:S03]  /*9f20*/  IMAD.WIDE R174, R168, 0x2, R174 ;  /* 0x00000002a8ae7825 */ /* 0x000fc600078e02ae */
[----:B------:R1:W-:Y:S01]  /*9f30*/  STL [R1+0x90], R173 ;  /* 0x000090ad01007387 */ /* 0x0003e20000100800 */
[----:B0-----:R-:W-:Y:S02]  /*9f40*/  IMAD.MOV.U32 R171, RZ, RZ, R185 ;  /* 0x000000ffffab7224 */ /* 0x001fe400078e00b9 */
[----:B------:R-:W-:Y:S02]  /*9f50*/  IMAD.MOV.U32 R246, RZ, RZ, R174 ;  /* 0x000000fffff67224 */ /* 0x000fe400078e00ae */
[----:B------:R-:W-:-:S04]  /*9f60*/  IMAD.WIDE R170, R168, 0x2, R170 ;  /* 0x00000002a8aa7825 */ /* 0x000fc800078e02aa */
[----:B-1----:R-:W-:Y:S02]  /*9f70*/  IMAD.MOV.U32 R172, RZ, RZ, R212 ;  /* 0x000000ffffac7224 */ /* 0x002fe400078e00d4 */
[----:B------:R-:W-:Y:S02]  /*9f80*/  IMAD.MOV.U32 R173, RZ, RZ, R187 ;  /* 0x000000ffffad7224 */ /* 0x000fe400078e00bb */
[----:B------:R-:W-:Y:S02]  /*9f90*/  IMAD.MOV.U32 R228, RZ, RZ, R175 ;  /* 0x000000ffffe47224 */ /* 0x000fe400078e00af */
[----:B------:R-:W-:Y:S02]  /*9fa0*/  IMAD.MOV.U32 R174, RZ, RZ, R248 ;  /* 0x000000ffffae7224 */ /* 0x000fe400078e00f8 */
[----:B------:R-:W-:Y:S02]  /*9fb0*/  IMAD.MOV.U32 R175, RZ, RZ, R229 ;  /* 0x000000ffffaf7224 */ /* 0x000fe400078e00e5 */
[C---:B------:R-:W-:Y:S01]  /*9fc0*/  IMAD.WIDE R172, R168.reuse, 0x2, R172 ;  /* 0x00000002a8ac7825 */ /* 0x040fe200078e02ac */
[----:B------:R0:W-:Y:S03]  /*9fd0*/  STL [R1+0x94], R170 ;  /* 0x000094aa01007387 */ /* 0x0001e60000100800 */
[----:B------:R-:W-:Y:S01]  /*9fe0*/  IMAD.WIDE R174, R168, 0x2, R174 ;  /* 0x00000002a8ae7825 */ /* 0x000fe200078e02ae */
[----:B------:R0:W-:Y:S04]  /*9ff0*/  STL [R1+0x4], R171 ;  /* 0x000004ab01007387 */ /* 0x0001e80000100800 */
[----:B------:R0:W-:Y:S01]  /*a000*/  STL [R1+0xd8], R172 ;  /* 0x0000d8ac01007387 */ /* 0x0001e20000100800 */
[----:B------:R-:W-:-:S03]  /*a010*/  IMAD.MOV.U32 R248, RZ, RZ, R174 ;  /* 0x000000fffff87224 */ /* 0x000fc600078e00ae */
[----:B------:R0:W-:Y:S01]  /*a020*/  STL [R1+0x98], R173 ;  /* 0x000098ad01007387 */ /* 0x0001e20000100800 */
[----:B------:R-:W-:Y:S02]  /*a030*/  IMAD.MOV.U32 R229, RZ, RZ, R175 ;  /* 0x000000ffffe57224 */ /* 0x000fe400078e00af */
[----:B------:R-:W-:Y:S02]  /*a040*/  IMAD.MOV.U32 R174, RZ, RZ, R250 ;  /* 0x000000ffffae7224 */ /* 0x000fe400078e00fa */
[----:B------:R-:W-:Y:S02]  /*a050*/  IMAD.MOV.U32 R175, RZ, RZ, R230 ;  /* 0x000000ffffaf7224 */ /* 0x000fe400078e00e6 */
[----:B------:R-:W-:-:S04]  /*a060*/  IMAD.WIDE R174, R168, 0x2, R174 ;  /* 0x00000002a8ae7825 */ /* 0x000fc800078e02ae */
[----:B------:R-:W-:Y:S02]  /*a070*/  IMAD.MOV.U32 R250, RZ, RZ, R174 ;  /* 0x000000fffffa7224 */ /* 0x000fe400078e00ae */
[----:B------:R-:W-:Y:S01]  /*a080*/  IMAD.MOV.U32 R230, RZ, RZ, R175 ;  /* 0x000000ffffe67224 */ /* 0x000fe200078e00af */
[----:B------:R-:W-:Y:S01]  /*a090*/  UIADD3 UR17, UR17, -0x40, URZ ;  /* 0xffffffc011117890 */ /* 0x000fe2000fffe03f */
[----:B------:R-:W-:Y:S02]  /*a0a0*/  IMAD.SHL.U32 R169, R169, 0x40, RZ ;  /* 0x00000040a9a97824 */ /* 0x000fe400078e00ff */
[----:B------:R-:W-:-:S04]  /*a0b0*/  IMAD.WIDE R2, R168, 0x2, R2 ;  /* 0x00000002a8027825 */ /* 0x000fc800078e0202 */
[----:B------:R-:W-:-:S04]  /*a0c0*/  IMAD.WIDE R20, R168, 0x2, R20 ;  /* 0x00000002a8147825 */ /* 0x000fc800078e0214 */
[----:B------:R-:W-:-:S04]  /*a0d0*/  IMAD.WIDE R152, R168, 0x2, R152 ;  /* 0x00000002a8987825 */ /* 0x000fc800078e0298 */
[----:B---3--:R-:W-:Y:S02]  /*a0e0*/  IMAD.MOV.U32 R175, RZ, RZ, R231 ;  /* 0x000000ffffaf7224 */ /* 0x008fe400078e00e7 */
[----:B----4-:R-:W-:-:S04]  /*a0f0*/  IMAD.MOV.U32 R174, RZ, RZ, R252 ;  /* 0x000000ffffae7224 */ /* 0x010fc800078e00fc */
[----:B------:R-:W-:-:S04]  /*a100*/  IMAD.WIDE R174, R168, 0x2, R174 ;  /* 0x00000002a8ae7825 */ /* 0x000fc800078e02ae */
[----:B------:R-:W-:Y:S02]  /*a110*/  IMAD.MOV.U32 R252, RZ, RZ, R174 ;  /* 0x000000fffffc7224 */ /* 0x000fe400078e00ae */
[----:B------:R-:W-:Y:S01]  /*a120*/  IMAD.MOV.U32 R231, RZ, RZ, R175 ;  /* 0x000000ffffe77224 */ /* 0x000fe200078e00af */
[----:B------:R-:W-:Y:S02]  /*a130*/  WARPGROUP.DEPBAR.LE gsb0, 0x0 ;  /* 0x00008000000079c5 */ /* 0x000fe40000010000 */
[----:B------:R-:W-:-:S04]  /*a140*/  IMAD.WIDE R188, R169, 0x2, R188 ;  /* 0x00000002a9bc7825 */ /* 0x000fc800078e02bc */
[----:B--2---:R-:W-:-:S05]  /*a150*/  VIADD R167, R167, 0xffffffff ;  /* 0xffffffffa7a77836 */ /* 0x004fca0000000000 */
[----:B------:R-:W-:-:S13]  /*a160*/  ISETP.NE.U32.AND P0, PT, R167, RZ, PT ;  /* 0x000000ffa700720c */ /* 0x000fda0003f05070 */
[----:B0-----:R-:W-:Y:S05]  /*a170*/  @P0 BRA `(.L_x_1) ;  /* 0xffffffb000540947 */ /* 0x001fea000383ffff */
[----:B------:R-:W-:Y:S02]  /*a180*/  F2FP.BF16.F32.PACK_AB R67, R71, R67 ;  /* 0x000000434743723e */ /* 0x000fe400000010ff */
[----:B------:R-:W-:Y:S02]  /*a190*/  F2FP.BF16.F32.PACK_AB R66, R70, R66 ;  /* 0x000000424642723e */ /* 0x000fe400000010ff */
[----:B------:R-:W-:Y:S02]  /*a1a0*/  F2FP.BF16.F32.PACK_AB R65, R69, R65 ;  /* 0x000000414541723e */ /* 0x000fe400000010ff */
[----:B------:R-:W-:Y:S02]  /*a1b0*/  F2FP.BF16.F32.PACK_AB R64, R68, R64 ;  /* 0x000000404440723e */ /* 0x000fe400000010ff */
[----:B------:R-:W-:Y:S02]  /*a1c0*/  F2FP.BF16.F32.PACK_AB R59, R63, R59 ;  /* 0x0000003b3f3b723e */ /* 0x000fe400000010ff */
[----:B------:R-:W-:-:S02]  /*a1d0*/  F2FP.BF16.F32.PACK_AB R58, R62, R58 ;  /* 0x0000003a3e3a723e */ /* 0x000fc400000010ff */
        /* <DEDUP_REMOVED lines=57> */
[----:B------:R-:W-:-:S07]  /*a570*/  F2FP.BF16.F32.PACK_AB R68, R28, R24 ;  /* 0x000000181c44723e */ /* 0x000fce00000010ff */
.L_x_0:
[----:B------:R-:W1:Y:S01]  /*a580*/  S2R R6, SR_TID.X ;  /* 0x0000000000067919 */ /* 0x000e620000002100 */
[----:B------:R-:W-:Y:S01]  /*a590*/  ULDC UR4, c[0x0][0x244] ;  /* 0x0000910000047ab9 */ /* 0x000fe20000000800 */
[----:B------:R-:W-:Y:S01]  /*a5a0*/  ULDC.64 UR6, c[0x0][0x220] ;  /* 0x0000880000067ab9 */ /* 0x000fe20000000a00 */
[----:B------:R-:W2:Y:S01]  /*a5b0*/  LDC R204, c[0x0][0x248] ;  /* 0x00009200ffcc7b82 */ /* 0x000ea20000000800 */
[----:B------:R-:W3:Y:S01]  /*a5c0*/  LDL.LU R212, [R1+0xdc] ;  /* 0x0000dc0001d47983 */ /* 0x000ee20000300800 */
[----:B------:R-:W-:Y:S01]  /*a5d0*/  ULDC.64 UR8, c[0x0][0x228] ;  /* 0x00008a0000087ab9 */ /* 0x000fe20000000a00 */
[----:B------:R-:W-:Y:S01]  /*a5e0*/  ULDC UR5, c[0x0][0x22c] ;  /* 0x00008b0000057ab9 */ /* 0x000fe20000000800 */
[C---:B-1----:R-:W-:Y:S01]  /*a5f0*/  IMAD.SHL.U32 R3, R6.reuse, 0x100, RZ ;  /* 0x0000010006037824 */ /* 0x042fe200078e00ff */
[----:B------:R-:W-:Y:S01]  /*a600*/  SHF.R.U32.HI R77, RZ, 0x7, R6 ;  /* 0x00000007ff4d7819 */ /* 0x000fe20000011606 */
[----:B------:R-:W-:-:S03]  /*a610*/  IMAD.SHL.U32 R2, R6, 0x10, RZ ;  /* 0x0000001006027824 */ /* 0x000fc600078e00ff */
[----:B------:R-:W-:Y:S01]  /*a620*/  LOP3.LUT R5, R3, 0x800, RZ, 0xc0, !PT ;  /* 0x0000080003057812 */ /* 0x000fe200078ec0ff */
[----:B------:R-:W-:Y:S01]  /*a630*/  IMAD.SHL.U32 R3, R6, 0x8, RZ ;  /* 0x0000000806037824 */ /* 0x000fe200078e00ff */
[----:B------:R-:W-:-:S04]  /*a640*/  LOP3.LUT R2, R2, 0x70, RZ, 0xc0, !PT ;  /* 0x0000007002027812 */ /* 0x000fc800078ec0ff */
[----:B------:R-:W-:Y:S02]  /*a650*/  IADD3 R4, R5, UR16, R2 ;  /* 0x0000001005047c10 */ /* 0x000fe4000fffe002 */
[----:B------:R-:W-:Y:S02]  /*a660*/  LOP3.LUT R3, R3, 0x780, RZ, 0xc0, !PT ;  /* 0x0000078003037812 */ /* 0x000fe400078ec0ff */
[----:B------:R-:W-:-:S03]  /*a670*/  LOP3.LUT R2, R6, 0xff, RZ, 0xc0, !PT ;  /* 0x000000ff06027812 */ /* 0x000fc600078ec0ff */
[----:B------:R-:W-:Y:S01]  /*a680*/  IMAD.IADD R203, R3, 0x1, R4 ;  /* 0x0000000103cb7824 */ /* 0x000fe200078e0204 */
[----:B------:R-:W-:Y:S01]  /*a690*/  BAR.SYNC.DEFER_BLOCKING 0x0 ;  /* 0x0000000000007b1d */ /* 0x000fe20000010000 */
[----:B------:R-:W-:-:S05]  /*a6a0*/  LEA R2, R2, UR16, 0x4 ;  /* 0x0000001002027c11 */ /* 0x000fca000f8e20ff */
[----:B------:R-:W-:Y:S02]  /*a6b0*/  STSM.16.M88.4 [R203], R68 ;  /* 0x00000044cb007844 */ /* 0x000fe40000000200 */
[----:B------:R-:W-:Y:S06]  /*a6c0*/  BAR.SYNC.DEFER_BLOCKING 0x0 ;  /* 0x0000000000007b1d */ /* 0x000fec0000010000 */
[----:B------:R-:W1:Y:S02]  /*a6d0*/  LDS.128 R68, [R2] ;  /* 0x0000000002447984 */ /* 0x000e640000000c00 */
[----:B------:R-:W-:Y:S06]  /*a6e0*/  BAR.SYNC.DEFER_BLOCKING 0x0 ;  /* 0x0000000000007b1d */ /* 0x000fec0000010000 */
[----:B------:R-:W-:Y:S02]  /*a6f0*/  STSM.16.M88.4 [R203], R60 ;  /* 0x0000003ccb007844 */ /* 0x000fe40000000200 */
[----:B------:R-:W-:Y:S06]  /*a700*/  BAR.SYNC.DEFER_BLOCKING 0x0 ;  /* 0x0000000000007b1d */ /* 0x000fec0000010000 */
[----:B------:R-:W4:Y:S02]  /*a710*/  LDS.128 R60, [R2] ;  /* 0x00000000023c7984 */ /* 0x000f240000000c00 */
        /* <DEDUP_REMOVED lines=20> */
[----:B------:R-:W-:Y:S01]  /*a860*/  BAR.SYNC.DEFER_BLOCKING 0x0 ;  /* 0x0000000000007b1d */ /* 0x000fe20000010000 */
[----:B------:R-:W-:-:S05]  /*a870*/  SGXT.U32 R77, R77, 0x1 ;  /* 0x000000014d4d781a */ /* 0x000fca0000000000 */
[----:B------:R-:W-:Y:S02]  /*a880*/  STSM.16.M88.4 [R203], R80 ;  /* 0x00000050cb007844 */ /* 0x000fe40000000200 */
[----:B------:R-:W-:Y:S01]  /*a890*/  BAR.SYNC.DEFER_BLOCKING 0x0 ;  /* 0x0000000000007b1d */ /* 0x000fe20000010000 */
[C-C-:B-----5:R-:W-:Y:S02]  /*a8a0*/  LOP3.LUT R189, R0.reuse, 0xfe, R77.reuse, 0xfe, !PT ;  /* 0x000000fe00bd7812 */ /* 0x160fe400078efe4d */
[C---:B------:R-:W-:Y:S02]  /*a8b0*/  LOP3.LUT R210, R0.reuse, R77, RZ, 0xfc, !PT ;  /* 0x0000004d00d27212 */ /* 0x040fe400078efcff */
[C-C-:B------:R-:W-:Y:S02]  /*a8c0*/  LOP3.LUT R211, R0.reuse, 0x2, R77.reuse, 0xfe, !PT ;  /* 0x0000000200d37812 */ /* 0x140fe400078efe4d */
[C-C-:B------:R-:W-:Y:S02]  /*a8d0*/  LOP3.LUT R209, R0.reuse, 0x4, R77.reuse, 0xfe, !PT ;  /* 0x0000000400d17812 */ /* 0x140fe400078efe4d */
[----:B------:R-:W-:-:S02]  /*a8e0*/  LOP3.LUT R201, R0, 0x6, R77, 0xfe, !PT ;  /* 0x0000000600c97812 */ /* 0x000fc400078efe4d */
[C-C-:B------:R-:W-:Y:S02]  /*a8f0*/  LOP3.LUT R199, R0.reuse, 0x8, R77.reuse, 0xfe, !PT ;  /* 0x0000000800c77812 */ /* 0x140fe400078efe4d */
[C-C-:B------:R-:W-:Y:S02]  /*a900*/  LOP3.LUT R197, R0.reuse, 0xa, R77.reuse, 0xfe, !PT ;  /* 0x0000000a00c57812 */ /* 0x140fe400078efe4d */
[C-C-:B------:R-:W-:Y:S02]  /*a910*/  LOP3.LUT R198, R0.reuse, 0xc, R77.reuse, 0xfe, !PT ;  /* 0x0000000c00c67812 */ /* 0x140fe400078efe4d */
        /* <DEDUP_REMOVED lines=92> */
[----:B0-----:R-:W-:-:S02]  /*aee0*/  LOP3.LUT R17, R0, 0xc6, R77, 0xfe, !PT ;  /* 0x000000c600117812 */ /* 0x001fc400078efe4d */
        /* <DEDUP_REMOVED lines=26> */
[----:B------:R-:W-:Y:S02]  /*b090*/  LOP3.LUT R0, R0, 0xfc, R77, 0xfe, !PT ;  /* 0x000000fc00007812 */ /* 0x000fe400078efe4d */
[----:B------:R-:W0:Y:S01]  /*b0a0*/  LDS.128 R76, [R2] ;  /* 0x00000000024c7984 */ /* 0x000e220000000c00 */
[----:B------:R-:W-:Y:S06]  /*b0b0*/  BAR.SYNC.DEFER_BLOCKING 0x0 ;  /* 0x0000000000007b1d */ /* 0x000fec0000010000 */
[----:B------:R-:W-:Y:S02]  /*b0c0*/  STSM.16.M88.4 [R203], R88 ;  /* 0x00000058cb007844 */ /* 0x000fe40000000200 */
[----:B------:R-:W-:Y:S06]  /*b0d0*/  BAR.SYNC.DEFER_BLOCKING 0x0 ;  /* 0x0000000000007b1d */ /* 0x000fec0000010000 */
[----:B------:R-:W0:Y:S02]  /*b0e0*/  LDS.128 R80, [R2] ;  /* 0x0000000002507984 */ /* 0x000e240000000c00 */
[----:B------:R-:W-:Y:S06]  /*b0f0*/  BAR.SYNC.DEFER_BLOCKING 0x0 ;  /* 0x0000000000007b1d */ /* 0x000fec0000010000 */
[----:B------:R-:W-:Y:S02]  /*b100*/  STSM.16.M88.4 [R203], R96 ;  /* 0x00000060cb007844 */ /* 0x000fe40000000200 */
[----:B------:R-:W-:Y:S06]  /*b110*/  BAR.SYNC.DEFER_BLOCKING 0x0 ;  /* 0x0000000000007b1d */ /* 0x000fec0000010000 */
[----:B------:R-:W0:Y:S02]  /*b120*/  LDS.128 R84, [R2] ;  /* 0x0000000002547984 */ /* 0x000e240000000c00 */
[----:B------:R-:W-:Y:S06]  /*b130*/  BAR.SYNC.DEFER_BLOCKING 0x0 ;  /* 0x0000000000007b1d */ /* 0x000fec0000010000 */
[----:B------:R3:W-:Y:S02]  /*b140*/  STSM.16.M88.4 [R203], R104 ;  /* 0x00000068cb007844 */ /* 0x0007e40000000200 */
        /* <DEDUP_REMOVED lines=14> */
[----:B------:R-:W-:Y:S01]  /*b230*/  BAR.SYNC.DEFER_BLOCKING 0x0 ;  /* 0x0000000000007b1d */ /* 0x000fe20000010000 */
[----:B---3--:R-:W-:-:S05]  /*b240*/  IMAD R104, R212, UR4, RZ ;  /* 0x00000004d4687c24 */ /* 0x008fca000f8e02ff */
[----:B------:R-:W-:Y:S02]  /*b250*/  STSM.16.M88.4 [R203], R136 ;  /* 0x00000088cb007844 */ /* 0x000fe40000000200 */
[----:B------:R-:W-:Y:S01]  /*b260*/  BAR.SYNC.DEFER_BLOCKING 0x0 ;  /* 0x0000000000007b1d */ /* 0x000fe20000010000 */
[----:B--2---:R-:W-:-:S04]  /*b270*/  LEA R122, P2, R104, UR6, 0x1 ;  /* 0x00000006687a7c11 */ /* 0x004fc8000f8408ff */
[----:B------:R-:W-:Y:S01]  /*b280*/  LEA.HI.X.SX32 R123, R104, UR7, 0x1, P2 ;  /* 0x00000007687b7c11 */ /* 0x000fe200090f0eff */
[----:B------:R-:W-:Y:S01]  /*b290*/  ULDC UR4, c[0x0][0x22c] ;  /* 0x00008b0000047ab9 */ /* 0x000fe20000000800 */
[----:B------:R-:W-:Y:S01]  /*b2a0*/  ISETP.GE.AND P0, PT, R212, UR8, PT ;  /* 0x00000008d4007c0c */ /* 0x000fe2000bf06270 */
[----:B------:R-:W-:Y:S01]  /*b2b0*/  ULDC UR6, c[0x0][0x22c] ;  /* 0x00008b0000067ab9 */ /* 0x000fe20000000800 */
[----:B------:R-:W-:Y:S01]  /*b2c0*/  ULDC UR7, c[0x0][0x22c] ;  /* 0x00008b0000077ab9 */ /* 0x000fe20000000800 */
[----:B------:R-:W2:Y:S01]  /*b2d0*/  LDS.128 R104, [R2] ;  /* 0x0000000002687984 */ /* 0x000ea20000000c00 */
[----:B------:R-:W-:Y:S01]  /*b2e0*/  BAR.SYNC.DEFER_BLOCKING 0x0 ;  /* 0x0000000000007b1d */ /* 0x000fe20000010000 */
[C---:B------:R-:W-:Y:S01]  /*b2f0*/  ISETP.LT.AND P1, PT, R210.reuse, UR9, !P0 ;  /* 0x00000009d2007c0c */ /* 0x040fe2000c721270 */
[-C--:B------:R-:W-:Y:S01]  /*b300*/  IMAD R210, R210, R204.reuse, RZ ;  /* 0x000000ccd2d27224 */ /* 0x080fe200078e02ff */
[C---:B------:R-:W-:Y:S01]  /*b310*/  ISETP.LT.AND P5, PT, R211.reuse, UR4, !P0 ;  /* 0x00000004d3007c0c */ /* 0x040fe2000c7a1270 */
[----:B------:R-:W-:-:S02]  /*b320*/  IMAD R211, R211, R204, RZ ;  /* 0x000000ccd3d37224 */ /* 0x000fc400078e02ff */
[----:B------:R-:W-:Y:S01]  /*b330*/  ULDC UR4, c[0x0][0x22c] ;  /* 0x00008b0000047ab9 */ /* 0x000fe20000000800 */
[C---:B------:R-:W-:Y:S02]  /*b340*/  LEA R112, P3, R210.reuse, R122, 0x1 ;  /* 0x0000007ad2707211 */ /* 0x040fe400078608ff */
[C---:B------:R-:W-:Y:S01]  /*b350*/  ISETP.LT.AND P2, PT, R209.reuse, UR4, !P0 ;  /* 0x00000004d1007c0c */ /* 0x040fe2000c741270 */
[----:B------:R-:W-:Y:S01]  /*b360*/  STSM.16.M88.4 [R203], R144 ;  /* 0x00000090cb007844 */ /* 0x000fe20000000200 */
[----:B------:R-:W-:Y:S01]  /*b370*/  IMAD R209, R209, R204, RZ ;  /* 0x000000ccd1d17224 */ /* 0x000fe200078e02ff */
[----:B------:R-:W-:Y:S01]  /*b380*/  BAR.SYNC.DEFER_BLOCKING 0x0 ;  /* 0x0000000000007b1d */ /* 0x000fe20000010000 */
[CC--:B------:R-:W-:Y:S02]  /*b390*/  LEA R114, P4, R211.reuse, R122.reuse, 0x1 ;  /* 0x0000007ad3727211 */ /* 0x0c0fe400078808ff */
[-C--:B------:R-:W-:Y:S02]  /*b3a0*/  LEA.HI.X.SX32 R113, R210, R123.reuse, 0x1, P3 ;  /* 0x0000007bd2717211 */ /* 0x080fe400018f0eff */
[----:B------:R-:W-:Y:S01]  /*b3b0*/  LEA.HI.X.SX32 R115, R211, R123, 0x1, P4 ;  /* 0x0000007bd3737211 */ /* 0x000fe200020f0eff */
[----:B------:R-:W-:Y:S01]  /*b3c0*/  ULDC UR4, c[0x0][0x22c] ;  /* 0x00008b0000047ab9 */ /* 0x000fe20000000800 */
[----:B------:R-:W-:-:S02]  /*b3d0*/  LEA R120, P3, R209, R122, 0x1 ;  /* 0x0000007ad1787211 */ /* 0x000fc400078608ff */
[C---:B------:R-:W-:Y:S01]  /*b3e0*/  ISETP.LT.AND P4, PT, R201.reuse, UR4, !P0 ;  /* 0x00000004c9007c0c */ /* 0x040fe2000c781270 */
[----:B------:R-:W-:Y:S01]  /*b3f0*/  IMAD R201, R201, R204, RZ ;  /* 0x000000ccc9c97224 */ /* 0x000fe200078e02ff */
[----:B------:R-:W-:Y:S01]  /*b400*/  LEA.HI.X.SX32 R121, R209, R123, 0x1, P3 ;  /* 0x0000007bd1797211 */ /* 0x000fe200018f0eff */
[----:B------:R-:W-:Y:S01]  /*b410*/  ULDC UR4, c[0x0][0x22c] ;  /* 0x00008b0000047ab9 */ /* 0x000fe20000000800 */
[----:B-1----:R1:W-:Y:S01]  /*b420*/  @P1 STG.E.U16 desc[UR18][R112.64], R68 ;  /* 0x0000004470001986 */ /* 0x0023e2000c101512 */
[----:B------:R-:W-:-:S03]  /*b430*/  ISETP.LT.AND P1, PT, R197, UR5, !P0 ;  /* 0x00000005c5007c0c */ /* 0x000fc6000c721270 */
[----:B------:R-:W-:Y:S01]  /*b440*/  @P5 STG.E.U16 desc[UR18][R114.64], R69 ;  /* 0x0000004572005986 */ /* 0x000fe2000c101512 */
[----:B------:R-:W-:Y:S01]  /*b450*/  IMAD R197, R197, R204, RZ ;  /* 0x000000ccc5c57224 */ /* 0x000fe200078e02ff */
[----:B------:R-:W-:Y:S02]  /*b460*/  ULDC UR5, c[0x0][0x22c] ;  /* 0x00008b0000057ab9 */ /* 0x000fe40000000800 */
[----:B------:R3:W-:Y:S01]  /*b470*/  @P2 STG.E.U16 desc[UR18][R120.64], R70 ;  /* 0x0000004678002986 */ /* 0x0007e2000c101512 */
[----:B-1----:R-:W-:Y:S02]  /*b480*/  LEA R112, P3, R201, R122, 0x1 ;  /* 0x0000007ac9707211 */ /* 0x002fe400078608ff */
[C---:B------:R-:W-:Y:S01]  /*b490*/  ISETP.LT.AND P2, PT, R199.reuse, UR4, !P0 ;  /* 0x00000004c7007c0c */ /* 0x040fe2000c741270 */
[-C--:B------:R-:W-:Y:S01]  /*b4a0*/  IMAD R199, R199, R204.reuse, RZ ;  /* 0x000000ccc7c77224 */ /* 0x080fe200078e02ff */
[----:B------:R-:W-:Y:S01]  /*b4b0*/  LEA.HI.X.SX32 R113, R201, R123, 0x1, P3 ;  /* 0x0000007bc9717211 */ /* 0x000fe200018f0eff */
[----:B------:R-:W-:Y:S01]  /*b4c0*/  ULDC UR4, c[0x0][0x22c] ;  /* 0x00008b0000047ab9 */ /* 0x000fe20000000800 */
[C---:B------:R-:W-:Y:S01]  /*b4d0*/  ISETP.LT.AND P3, PT, R198.reuse, UR6, !P0 ;  /* 0x00000006c6007c0c */ /* 0x040fe2000c761270 */
[----:B------:R-:W-:Y:S01]  /*b4e0*/  IMAD R198, R198, R204, RZ ;  /* 0x000000ccc6c67224 */ /* 0x000fe200078e02ff */
[----:B---3--:R-:W-:Y:S01]  /*b4f0*/  PRMT R70, R68, 0x7632, R70 ;  /* 0x0000763244467816 */ /* 0x008fe20000000046 */
[----:B------:R1:W-:Y:S01]  /*b500*/  @P4 STG.E.U16 desc[UR18][R112.64], R71 ;  /* 0x0000004770004986 */ /* 0x0003e2000c101512 */
[----:B------:R-:W-:Y:S01]  /*b510*/  LEA R68, P5, R197, R122, 0x1 ;  /* 0x0000007ac5447211 */ /* 0x000fe200078a08ff */
[----:B------:R-:W-:Y:S01]  /*b520*/  ULDC UR6, c[0x0][0x22c] ;  /* 0x00008b0000067ab9 */ /* 0x000fe20000000800 */
[----:B------:R-:W-:-:S02]  /*b530*/  PRMT R120, R69, 0x7632, R120 ;  /* 0x0000763245787816 */ /* 0x000fc40000000078 */
[-C--:B------:R-:W-:Y:S02]  /*b540*/  LEA R114, P6, R198, R122.reuse, 0x1 ;  /* 0x0000007ac6727211 */ /* 0x080fe400078c08ff */
[----:B------:R-:W-:Y:S02]  /*b550*/  LEA.HI.X.SX32 R69, R197, R123, 0x1, P5 ;  /* 0x0000007bc5457211 */ /* 0x000fe400028f0eff */
[----:B-1----:R-:W-:-:S04]  /*b560*/  LEA R112, P4, R199, R122, 0x1 ;  /* 0x0000007ac7707211 */ /* 0x002fc800078808ff */
[-C--:B------:R-:W-:Y:S02]  /*b570*/  LEA.HI.X.SX32 R113, R199, R123.reuse, 0x1, P4 ;  /* 0x0000007bc7717211 */ /* 0x080fe400020f0eff */
[----:B------:R-:W-:Y:S02]  /*b580*/  PRMT R121, R70, 0x7632, R121 ;  /* 0x0000763246797816 */ /* 0x000fe40000000079 */
[-C--:B------:R-:W-:Y:S01]  /*b590*/  LEA.HI.X.SX32 R115, R198, R123.reuse, 0x1, P6 ;  /* 0x0000007bc6737211 */ /* 0x080fe200030f0eff */
[----:B------:R1:W-:Y:S04]  /*b5a0*/  @P2 STG.E.U16 desc[UR18][R112.64], R70 ;  /* 0x0000004670002986 */ /* 0x0003e8000c101512 */
[----:B------:R3:W-:Y:S01]  /*b5b0*/  @P1 STG.E.U16 desc[UR18][R68.64], R120 ;  /* 0x0000007844001986 */ /* 0x0007e2000c101512 */
[C---:B------:R-:W-:Y:S01]  /*b5c0*/  ISETP.LT.AND P1, PT, R193.reuse, UR4, !P0 ;  /* 0x00000004c1007c0c */ /* 0x040fe2000c721270 */
[-C--:B------:R-:W-:Y:S01]  /*b5d0*/  IMAD R193, R193, R204.reuse, RZ ;  /* 0x000000ccc1c17224 */ /* 0x080fe200078e02ff */
[C---:B------:R-:W-:Y:S01]  /*b5e0*/  ISETP.LT.AND P2, PT, R191.reuse, UR6, !P0 ;  /* 0x00000006bf007c0c */ /* 0x040fe2000c741270 */
[----:B------:R4:W-:Y:S01]  /*b5f0*/  @P3 STG.E.U16 desc[UR18][R114.64], R121 ;  /* 0x0000007972003986 */ /* 0x0009e2000c101512 */
[C---:B------:R-:W-:Y:S01]  /*b600*/  ISETP.LT.AND P3, PT, R192.reuse, UR5, !P0 ;  /* 0x00000005c0007c0c */ /* 0x040fe2000c761270 */
[-C--:B------:R-:W-:Y:S01]  /*b610*/  IMAD R192, R192, R204.reuse, RZ ;  /* 0x000000ccc0c07224 */ /* 0x080fe200078e02ff */
[----:B------:R-:W-:Y:S01]  /*b620*/  ISETP.LT.AND P4, PT, R190, UR7, !P0 ;  /* 0x00000007be007c0c */ /* 0x000fe2000c781270 */
[----:B------:R-:W-:Y:S01]  /*b630*/  IMAD R191, R191, R204, RZ ;  /* 0x000000ccbfbf7224 */ /* 0x000fe200078e02ff */
[CC--:B-1----:R-:W-:Y:S01]  /*b640*/  LEA R112, P6, R193.reuse, R122.reuse, 0x1 ;  /* 0x0000007ac1707211 */ /* 0x0c2fe200078c08ff */
[----:B------:R-:W-:Y:S01]  /*b650*/  ULDC UR4, c[0x0][0x22c] ;  /* 0x00008b0000047ab9 */ /* 0x000fe20000000800 */
[-C--:B------:R-:W-:Y:S01]  /*b660*/  LEA R70, P5, R192, R122.reuse, 0x1 ;  /* 0x0000007ac0467211 */ /* 0x080fe200078a08ff */
[----:B------:R-:W-:Y:S01]  /*b670*/  ULDC UR5, c[0x0][0x22c] ;  /* 0x00008b0000057ab9 */ /* 0x000fe20000000800 */
[----:B------:R-:W-:Y:S01]  /*b680*/  LEA.HI.X.SX32 R113, R193, R123, 0x1, P6 ;  /* 0x0000007bc1717211 */ /* 0x000fe200030f0eff */
[----:B------:R-:W-:Y:S01]  /*b690*/  ULDC UR6, c[0x0][0x22c] ;  /* 0x00008b0000067ab9 */ /* 0x000fe20000000800 */
[----:B---3--:R-:W-:-:S02]  /*b6a0*/  LEA R68, P6, R191, R122, 0x1 ;  /* 0x0000007abf447211 */ /* 0x008fc400078c08ff */
[----:B----4-:R-:W-:Y:S02]  /*b6b0*/  PRMT R115, R71, 0x7632, R115 ;  /* 0x0000763247737816 */ /* 0x010fe40000000073 */
[-C--:B------:R-:W-:Y:S01]  /*b6c0*/  LEA.HI.X.SX32 R71, R192, R123.reuse, 0x1, P5 ;  /* 0x0000007bc0477211 */ /* 0x080fe200028f0eff */
[----:B------:R-:W-:Y:S01]  /*b6d0*/  IMAD R190, R190, R204, RZ ;  /* 0x000000ccbebe7224 */ /* 0x000fe200078e02ff */
[----:B------:R-:W-:Y:S01]  /*b6e0*/  LEA.HI.X.SX32 R69, R191, R123, 0x1, P6 ;  /* 0x0000007bbf457211 */ /* 0x000fe200030f0eff */
[----:B------:R1:W-:Y:S04]  /*b6f0*/  @P1 STG.E.U16 desc[UR18][R112.64], R115 ;  /* 0x0000007370001986 */ /* 0x0003e8000c101512 */
[----:B------:R3:W-:Y:S01]  /*b700*/  @P3 STG.E.U16 desc[UR18][R70.64], R60 ;  /* 0x0000003c46003986 */ /* 0x0007e2000c101512 */
[----:B------:R-:W-:-:S03]  /*b710*/  LEA R114, P5, R190, R122, 0x1 ;  /* 0x0000007abe727211 */ /* 0x000fc600078a08ff */
[----:B------:R4:W-:Y:S01]  /*b720*/  @P2 STG.E.U16 desc[UR18][R68.64], R61 ;  /* 0x0000003d44002986 */ /* 0x0009e2000c101512 */
[C---:B------:R-:W-:Y:S01]  /*b730*/  ISETP.LT.AND P2, PT, R184.reuse, UR4, !P0 ;  /* 0x00000004b8007c0c */ /* 0x040fe2000c741270 */
[----:B------:R-:W-:Y:S01]  /*b740*/  IMAD R184, R184, R204, RZ ;  /* 0x000000ccb8b87224 */ /* 0x000fe200078e02ff */
[----:B------:R-:W-:Y:S01]  /*b750*/  ULDC UR4, c[0x0][0x22c] ;  /* 0x00008b0000047ab9 */ /* 0x000fe20000000800 */
[-C--:B-1----:R-:W-:Y:S02]  /*b760*/  LEA.HI.X.SX32 R115, R190, R123.reuse, 0x1, P5 ;  /* 0x0000007bbe737211 */ /* 0x082fe400028f0eff */
[----:B---3--:R-:W-:Y:S02]  /*b770*/  PRMT R71, R60, 0x7632, R71 ;  /* 0x000076323c477816 */ /* 0x008fe40000000047 */
[C---:B------:R-:W-:Y:S01]  /*b780*/  LEA R60, P1, R184.reuse, R122, 0x1 ;  /* 0x0000007ab83c7211 */ /* 0x040fe200078208ff */
[----:B------:R1:W-:Y:S01]  /*b790*/  @P4 STG.E.U16 desc[UR18][R114.64], R62 ;  /* 0x0000003e72004986 */ /* 0x0003e2000c101512 */
[----:B------:R-:W-:Y:S01]  /*b7a0*/  ISETP.LT.AND P3, PT, R185, UR5, !P0 ;  /* 0x00000005b9007c0c */ /* 0x000fe2000c761270 */
[----:B------:R-:W-:Y:S01]  /*b7b0*/  ULDC UR5, c[0x0][0x22c] ;  /* 0x00008b0000057ab9 */ /* 0x000fe20000000800 */
[----:B------:R-:W-:Y:S01]  /*b7c0*/  PRMT R113, R61, 0x7632, R113 ;  /* 0x000076323d717816 */ /* 0x000fe20000000071 */
[-C--:B------:R-:W-:Y:S01]  /*b7d0*/  IMAD R185, R185, R204.reuse, RZ ;  /* 0x000000ccb9b97224 */ /* 0x080fe200078e02ff */
[C---:B------:R-:W-:Y:S01]  /*b7e0*/  ISETP.LT.AND P4, PT, R183.reuse, UR4, !P0 ;  /* 0x00000004b7007c0c */ /* 0x040fe2000c781270 */
[-C--:B------:R-:W-:Y:S01]  /*b7f0*/  IMAD R183, R183, R204.reuse, RZ ;  /* 0x000000ccb7b77224 */ /* 0x080fe200078e02ff */
[----:B----4-:R-:W-:Y:S01]  /*b800*/  LEA.HI.X.SX32 R61, R184, R123, 0x1, P1 ;  /* 0x0000007bb83d7211 */ /* 0x010fe200008f0eff */
[----:B------:R-:W-:Y:S01]  /*b810*/  ULDC UR4, c[0x0][0x22c] ;  /* 0x00008b0000047ab9 */ /* 0x000fe20000000800 */
[C---:B------:R-:W-:Y:S01]  /*b820*/  ISETP.LT.AND P1, PT, R181.reuse, UR5, !P0 ;  /* 0x00000005b5007c0c */ /* 0x040fe2000c721270 */
[----:B------:R-:W-:Y:S01]  /*b830*/  IMAD R181, R181, R204, RZ ;  /* 0x000000ccb5b57224 */ /* 0x000fe200078e02ff */
[----:B------:R-:W-:Y:S01]  /*b840*/  PRMT R120, R62, 0x7632, R120 ;  /* 0x000076323e787816 */ /* 0x000fe20000000078 */
[----:B------:R3:W-:Y:S01]  /*b850*/  @P2 STG.E.U16 desc[UR18][R60.64], R63 ;  /* 0x0000003f3c002986 */ /* 0x0007e2000c101512 */
[-C--:B------:R-:W-:Y:S01]  /*b860*/  LEA R68, P5, R185, R122.reuse, 0x1 ;  /* 0x0000007ab9447211 */ /* 0x080fe200078a08ff */
[----:B------:R-:W-:Y:S01]  /*b870*/  ULDC UR5, c[0x0][0x22c] ;  /* 0x00008b0000057ab9 */ /* 0x000fe20000000800 */
[----:B-1----:R-:W-:-:S02]  /*b880*/  LEA R62, P6, R183, R122, 0x1 ;  /* 0x0000007ab73e7211 */ /* 0x002fc400078c08ff */
[-C--:B------:R-:W-:Y:S02]  /*b890*/  LEA.HI.X.SX32 R69, R185, R123.reuse, 0x1, P5 ;  /* 0x0000007bb9457211 */ /* 0x080fe400028f0eff */
[----:B------:R-:W-:Y:S02]  /*b8a0*/  PRMT R70, R63, 0x7632, R70 ;  /* 0x000076323f467816 */ /* 0x000fe40000000046 */
[----:B---3--:R-:W-:Y:S02]  /*b8b0*/  LEA R60, P2, R181, R122, 0x1 ;  /* 0x0000007ab53c7211 */ /* 0x008fe400078408ff */
[-C--:B------:R-:W-:Y:S02]  /*b8c0*/  LEA.HI.X.SX32 R63, R183, R123.reuse, 0x1, P6 ;  /* 0x0000007bb73f7211 */ /* 0x080fe400030f0eff */
[----:B------:R-:W-:Y:S02]  /*b8d0*/  LEA.HI.X.SX32 R61, R181, R123, 0x1, P2 ;  /* 0x0000007bb53d7211 */ /* 0x000fe400010f0eff */
[C---:B------:R-:W-:Y:S01]  /*b8e0*/  ISETP.LT.AND P5, PT, R178.reuse, UR4, !P0 ;  /* 0x00000004b2007c0c */ /* 0x040fe2000c7a1270 */
[----:B------:R-:W-:Y:S01]  /*b8f0*/  IMAD R178, R178, R204, RZ ;  /* 0x000000ccb2b27224 */ /* 0x000fe200078e02ff */
[----:B------:R-:W-:Y:S01]  /*b900*/  @P3 STG.E.U16 desc[UR18][R68.64], R71 ;  /* 0x0000004744003986 */ /* 0x000fe2000c101512 */
[----:B------:R-:W-:-:S03]  /*b910*/  ULDC UR4, c[0x0][0x22c] ;  /* 0x00008b0000047ab9 */ /* 0x000fc60000000800 */
[----:B------:R-:W-:Y:S01]  /*b920*/  @P4 STG.E.U16 desc[UR18][R62.64], R113 ;  /* 0x000000713e004986 */ /* 0x000fe2000c101512 */
[----:B------:R-:W-:-:S03]  /*b930*/  ISETP.LT.AND P4, PT, R176, UR4, !P0 ;  /* 0x00000004b0007c0c */ /* 0x000fc6000c781270 */
[----:B------:R1:W-:Y:S01]  /*b940*/  @P1 STG.E.U16 desc[UR18][R60.64], R120 ;  /* 0x000000783c001986 */ /* 0x0003e2000c101512 */
[-C--:B------:R-:W-:Y:S01]  /*b950*/  IMAD R176, R176, R204.reuse, RZ ;  /* 0x000000ccb0b07224 */ /* 0x080fe200078e02ff */
[C---:B------:R-:W-:Y:S01]  /*b960*/  ISETP.LT.AND P3, PT, R177.reuse, UR5, !P0 ;  /* 0x00000005b1007c0c */ /* 0x040fe2000c761270 */
[-C--:B------:R-:W-:Y:S01]  /*b970*/  IMAD R177, R177, R204.reuse, RZ ;  /* 0x000000ccb1b17224 */ /* 0x080fe200078e02ff */
[C---:B------:R-:W-:Y:S01]  /*b980*/  ISETP.LT.AND P2, PT, R175.reuse, UR6, !P0 ;  /* 0x00000006af007c0c */ /* 0x040fe2000c741270 */
[----:B------:R-:W-:Y:S01]  /*b990*/  IMAD R175, R175, R204, RZ ;  /* 0x000000ccafaf7224 */ /* 0x000fe200078e02ff */
[----:B------:R-:W-:Y:S01]  /*b9a0*/  ULDC UR4, c[0x0][0x22c] ;  /* 0x00008b0000047ab9 */ /* 0x000fe20000000800 */
[----:B------:R-:W-:Y:S01]  /*b9b0*/  ULDC UR5, c[0x0][0x22c] ;  /* 0x00008b0000057ab9 */ /* 0x000fe20000000800 */
[----:B------:R-:W-:Y:S01]  /*b9c0*/  ULDC UR6, c[0x0][0x22c] ;  /* 0x00008b0000067ab9 */ /* 0x000fe20000000800 */
[----:B-1----:R-:W-:-:S04]  /*b9d0*/  LEA R60, P1, R178, R122, 0x1 ;  /* 0x0000007ab23c7211 */ /* 0x002fc800078208ff */
[----:B------:R-:W-:Y:S02]  /*b9e0*/  LEA.HI.X.SX32 R61, R178, R123, 0x1, P1 ;  /* 0x0000007bb23d7211 */ /* 0x000fe400008f0eff */
[----:B------:R-:W-:-:S03]  /*b9f0*/  LEA R62, P1, R176, R122, 0x1 ;  /* 0x0000007ab03e7211 */ /* 0x000fc600078208ff */
[----:B------:R1:W-:Y:S01]  /*ba00*/  @P5 STG.E.U16 desc[UR18][R60.64], R70 ;  /* 0x000000463c005986 */ /* 0x0003e2000c101512 */
[-C--:B------:R-:W-:Y:S02]  /*ba10*/  LEA R68, P5, R175, R122.reuse, 0x1 ;  /* 0x0000007aaf447211 */ /* 0x080fe400078a08ff */
[-C--:B------:R-:W-:Y:S02]  /*ba20*/  LEA.HI.X.SX32 R63, R176, R123.reuse, 0x1, P1 ;  /* 0x0000007bb03f7211 */ /* 0x080fe400008f0eff */
[----:B------:R-:W-:Y:S01]  /*ba30*/  ISETP.LT.AND P1, PT, R189, UR4, !P0 ;  /* 0x00000004bd007c0c */ /* 0x000fe2000c721270 */
[----:B------:R-:W-:Y:S01]  /*ba40*/  ULDC UR4, c[0x0][0x22c] ;  /* 0x00008b0000047ab9 */ /* 0x000fe20000000800 */
[----:B------:R-:W-:Y:S02]  /*ba50*/  LEA.HI.X.SX32 R69, R175, R123, 0x1, P5 ;  /* 0x0000007baf457211 */ /* 0x000fe400028f0eff */
[----:B-1----:R-:W-:-:S04]  /*ba60*/  LEA R60, P6, R177, R122, 0x1 ;  /* 0x0000007ab13c7211 */ /* 0x002fc800078c08ff */
[----:B------:R-:W-:Y:S02]  /*ba70*/  LEA.HI.X.SX32 R61, R177, R123, 0x1, P6 ;  /* 0x0000007bb13d7211 */ /* 0x000fe400030f0eff */
[C---:B------:R-:W-:Y:S01]  /*ba80*/  ISETP.LT.AND P6, PT, R174.reuse, UR4, !P0 ;  /* 0x00000004ae007c0c */ /* 0x040fe2000c7c1270 */
[----:B------:R-:W-:Y:S01]  /*ba90*/  IMAD R174, R174, R204, RZ ;  /* 0x000000ccaeae7224 */ /* 0x000fe200078e02ff */
[----:B------:R1:W-:Y:S01]  /*baa0*/  @P4 STG.E.U16 desc[UR18][R62.64], R44 ;  /* 0x0000002c3e004986 */ /* 0x0003e2000c101512 */
[----:B------:R-:W-:-:S03]  /*bab0*/  ULDC UR4, c[0x0][0x22c] ;  /* 0x00008b0000047ab9 */ /* 0x000fc60000000800 */
[----:B------:R-:W-:Y:S01]  /*bac0*/  @P3 STG.E.U16 desc[UR18][R60.64], R45 ;  /* 0x0000002d3c003986 */ /* 0x000fe2000c101512 */
[C---:B------:R-:W-:Y:S01]  /*bad0*/  ISETP.LT.AND P4, PT, R170.reuse, UR4, !P0 ;  /* 0x00000004aa007c0c */ /* 0x040fe2000c781270 */
[-C--:B------:R-:W-:Y:S01]  /*bae0*/  IMAD R170, R170, R204.reuse, RZ ;  /* 0x000000ccaaaa7224 */ /* 0x080fe200078e02ff */
[C---:B------:R-:W-:Y:S01]  /*baf0*/  ISETP.LT.AND P3, PT, R173.reuse, UR5, !P0 ;  /* 0x00000005ad007c0c */ /* 0x040fe2000c761270 */
[----:B------:R3:W-:Y:S01]  /*bb00*/  @P2 STG.E.U16 desc[UR18][R68.64], R46 ;  /* 0x0000002e44002986 */ /* 0x0007e2000c101512 */
[----:B-1----:R-:W-:Y:S01]  /*bb10*/  PRMT R63, R44, 0x7632, R63 ;  /* 0x000076322c3f7816 */ /* 0x002fe2000000003f */
[----:B------:R-:W-:Y:S01]  /*bb20*/  IMAD R173, R173, R204, RZ ;  /* 0x000000ccadad7224 */ /* 0x000fe200078e02ff */
[----:B------:R-:W-:Y:S01]  /*bb30*/  LEA R44, P2, R174, R122, 0x1 ;  /* 0x0000007aae2c7211 */ /* 0x000fe200078408ff */
[----:B------:R-:W-:Y:S01]  /*bb40*/  ULDC UR4, c[0x0][0x22c] ;  /* 0x00008b0000047ab9 */ /* 0x000fe20000000800 */
[----:B------:R-:W-:Y:S01]  /*bb50*/  PRMT R70, R46, 0x7632, R70 ;  /* 0x000076322e467816 */ /* 0x000fe20000000046 */
[----:B------:R-:W-:Y:S01]  /*bb60*/  ULDC UR5, c[0x0][0x22c] ;  /* 0x00008b0000057ab9 */ /* 0x000fe20000000800 */
[----:B---3--:R-:W-:-:S02]  /*bb70*/  PRMT R69, R45, 0x7632, R69 ;  /* 0x000076322d457816 */ /* 0x008fc40000000045 */
[-C--:B------:R-:W-:Y:S02]  /*bb80*/  LEA.HI.X.SX32 R45, R174, R123.reuse, 0x1, P2 ;  /* 0x0000007bae2d7211 */ /* 0x080fe400010f0eff */
[C---:B------:R-:W-:Y:S01]  /*bb90*/  ISETP.LT.AND P2, PT, R163.reuse, UR6, !P0 ;  /* 0x00000006a3007c0c */ /* 0x040fe2000c741270 */
[----:B------:R-:W-:Y:S01]  /*bba0*/  IMAD R163, R163, R204, RZ ;  /* 0x000000cca3a37224 */ /* 0x000fe200078e02ff */
[CC--:B------:R-:W-:Y:S01]  /*bbb0*/  LEA R46, P5, R170.reuse, R122.reuse, 0x1 ;  /* 0x0000007aaa2e7211 */ /* 0x0c0fe200078a08ff */
[----:B------:R1:W-:Y:S01]  /*bbc0*/  @P6 STG.E.U16 desc[UR18][R44.64], R47 ;  /* 0x0000002f2c006986 */ /* 0x0003e2000c101512 */
[----:B------:R-:W-:Y:S02]  /*bbd0*/  PRMT R62, R47, 0x7632, R62 ;  /* 0x000076322f3e7816 */ /* 0x000fe4000000003e */
[----:B-1----:R-:W-:Y:S02]  /*bbe0*/  LEA R44, P6, R173, R122, 0x1 ;  /* 0x0000007aad2c7211 */ /* 0x002fe400078c08ff */
[----:B------:R-:W-:-:S02]  /*bbf0*/  LEA.HI.X.SX32 R47, R170, R123, 0x1, P5 ;  /* 0x0000007baa2f7211 */ /* 0x000fc400028f0eff */
[----:B------:R-:W-:Y:S02]  /*bc00*/  LEA R60, P5, R163, R122, 0x1 ;  /* 0x0000007aa33c7211 */ /* 0x000fe400078a08ff */
[-C--:B------:R-:W-:Y:S02]  /*bc10*/  LEA.HI.X.SX32 R45, R173, R123.reuse, 0x1, P6 ;  /* 0x0000007bad2d7211 */ /* 0x080fe400030f0eff */
[----:B------:R-:W-:Y:S02]  /*bc20*/  LEA.HI.X.SX32 R61, R163, R123, 0x1, P5 ;  /* 0x0000007ba33d7211 */ /* 0x000fe400028f0eff */
[C---:B------:R-:W-:Y:S01]  /*bc30*/  ISETP.LT.AND P6, PT, R172.reuse, UR4, !P0 ;  /* 0x00000004ac007c0c */ /* 0x040fe2000c7c1270 */
[----:B------:R-:W-:Y:S01]  /*bc40*/  IMAD R172, R172, R204, RZ ;  /* 0x000000ccacac7224 */ /* 0x000fe200078e02ff */
[----:B------:R-:W-:Y:S01]  /*bc50*/  @P4 STG.E.U16 desc[UR18][R46.64], R63 ;  /* 0x0000003f2e004986 */ /* 0x000fe2000c101512 */
[----:B------:R-:W-:-:S03]  /*bc60*/  ULDC UR4, c[0x0][0x22c] ;  /* 0x00008b0000047ab9 */ /* 0x000fc60000000800 */
[----:B------:R1:W-:Y:S04]  /*bc70*/  @P3 STG.E.U16 desc[UR18][R44.64], R69 ;  /* 0x000000452c003986 */ /* 0x0003e8000c101512 */
[----:B------:R3:W-:Y:S01]  /*bc80*/  @P2 STG.E.U16 desc[UR18][R60.64], R70 ;  /* 0x000000463c002986 */ /* 0x0007e2000c101512 */
[C---:B------:R-:W-:Y:S01]  /*bc90*/  ISETP.LT.AND P2, PT, R171.reuse, UR4, !P0 ;  /* 0x00000004ab007c0c */ /* 0x040fe2000c741270 */
[----:B------:R-:W-:Y:S01]  /*bca0*/  IMAD R171, R171, R204, RZ ;  /* 0x000000ccabab7224 */ /* 0x000fe200078e02ff */
[C---:B------:R-:W-:Y:S02]  /*bcb0*/  ISETP.LT.AND P4, PT, R167.reuse, UR5, !P0 ;  /* 0x00000005a7007c0c */ /* 0x040fe4000c781270 */
[C---:B-1----:R-:W-:Y:S01]  /*bcc0*/  LEA R44, P3, R172.reuse, R122, 0x1 ;  /* 0x0000007aac2c7211 */ /* 0x042fe200078608ff */
[----:B------:R-:W-:Y:S01]  /*bcd0*/  IMAD R167, R167, R204, RZ ;  /* 0x000000cca7a77224 */ /* 0x000fe200078e02ff */
[----:B------:R-:W-:Y:S01]  /*bce0*/  ULDC UR4, c[0x0][0x22c] ;  /* 0x00008b0000047ab9 */ /* 0x000fe20000000800 */
[----:B------:R-:W-:Y:S01]  /*bcf0*/  ULDC UR5, c[0x0][0x22c] ;  /* 0x00008b0000057ab9 */ /* 0x000fe20000000800 */
[----:B------:R-:W-:-:S02]  /*bd00*/  LEA.HI.X.SX32 R45, R172, R123, 0x1, P3 ;  /* 0x0000007bac2d7211 */ /* 0x000fc400018f0eff */
[----:B------:R-:W-:Y:S01]  /*bd10*/  LEA R46, P3, R171, R122, 0x1 ;  /* 0x0000007aab2e7211 */ /* 0x000fe200078608ff */
[----:B---3--:R-:W-:-:S03]  /*bd20*/  IMAD R61, R168, R204, RZ ;  /* 0x000000cca83d7224 */ /* 0x008fc600078e02ff */
[-C--:B------:R-:W-:Y:S02]  /*bd30*/  LEA.HI.X.SX32 R47, R171, R123.reuse, 0x1, P3 ;  /* 0x0000007bab2f7211 */ /* 0x080fe400018f0eff */
[----:B------:R-:W-:Y:S01]  /*bd40*/  ISETP.LT.AND P3, PT, R168, UR4, !P0 ;  /* 0x00000004a8007c0c */ /* 0x000fe2000c761270 */
[----:B------:R1:W-:Y:S01]  /*bd50*/  @P6 STG.E.U16 desc[UR18][R44.64], R62 ;  /* 0x0000003e2c006986 */ /* 0x0003e2000c101512 */
[----:B------:R-:W-:Y:S01]  /*bd60*/  ULDC UR4, c[0x0][0x22c] ;  /* 0x00008b0000047ab9 */ /* 0x000fe20000000800 */
[----:B------:R-:W-:Y:S02]  /*bd70*/  LEA R60, P5, R61, R122, 0x1 ;  /* 0x0000007a3d3c7211 */ /* 0x000fe400078a08ff */
[----:B------:R3:W-:Y:S01]  /*bd80*/  @P2 STG.E.U16 desc[UR18][R46.64], R48 ;  /* 0x000000302e002986 */ /* 0x0007e2000c101512 */
[----:B------:R-:W-:Y:S01]  /*bd90*/  ISETP.LT.AND P2, PT, R169, UR4, !P0 ;  /* 0x00000004a9007c0c */ /* 0x000fe2000c741270 */
[----:B------:R-:W-:Y:S01]  /*bda0*/  ULDC UR4, c[0x0][0x22c] ;  /* 0x00008b0000047ab9 */ /* 0x000fe20000000800 */
[----:B------:R-:W-:-:S02]  /*bdb0*/  LEA.HI.X.SX32 R61, R61, R123, 0x1, P5 ;  /* 0x0000007b3d3d7211 */ /* 0x000fc400028f0eff */
[C---:B-1----:R-:W-:Y:S02]  /*bdc0*/  LEA R44, P6, R167.reuse, R122, 0x1 ;  /* 0x0000007aa72c7211 */ /* 0x042fe400078c08ff */
[C---:B------:R-:W-:Y:S02]  /*bdd0*/  ISETP.LT.AND P5, PT, R166.reuse, UR4, !P0 ;  /* 0x00000004a6007c0c */ /* 0x040fe4000c7a1270 */
[----:B------:R-:W-:Y:S01]  /*bde0*/  LEA.HI.X.SX32 R45, R167, R123, 0x1, P6 ;  /* 0x0000007ba72d7211 */ /* 0x000fe200030f0eff */
[----:B------:R-:W-:Y:S01]  /*bdf0*/  IMAD R166, R166, R204, RZ ;  /* 0x000000cca6a67224 */ /* 0x000fe200078e02ff */
[----:B------:R-:W-:-:S03]  /*be00*/  ULDC UR4, c[0x0][0x22c] ;  /* 0x00008b0000047ab9 */ /* 0x000fc60000000800 */
[----:B------:R1:W-:Y:S01]  /*be10*/  @P4 STG.E.U16 desc[UR18][R44.64], R49 ;  /* 0x000000312c004986 */ /* 0x0003e2000c101512 */
[C---:B------:R-:W-:Y:S01]  /*be20*/  ISETP.LT.AND P4, PT, R157.reuse, UR4, !P0 ;  /* 0x000000049d007c0c */ /* 0x040fe2000c781270 */
[----:B------:R-:W-:Y:S01]  /*be30*/  IMAD R157, R157, R204, RZ ;  /* 0x000000cc9d9d7224 */ /* 0x000fe200078e02ff */
[----:B------:R-:W-:Y:S01]  /*be40*/  ISETP.LT.AND P6, PT, R162, UR5, !P0 ;  /* 0x00000005a2007c0c */ /* 0x000fe2000c7c1270 */
[----:B------:R4:W-:Y:S01]  /*be50*/  @P3 STG.E.U16 desc[UR18][R60.64], R50 ;  /* 0x000000323c003986 */ /* 0x0009e2000c101512 */
[----:B---3--:R-:W-:Y:S01]  /*be60*/  LEA R46, P3, R166, R122, 0x1 ;  /* 0x0000007aa62e7211 */ /* 0x008fe200078608ff */
[----:B------:R-:W-:Y:S01]  /*be70*/  IMAD R162, R162, R204, RZ ;  /* 0x000000cca2a27224 */ /* 0x000fe200078e02ff */
[----:B------:R-:W-:Y:S01]  /*be80*/  PRMT R62, R48, 0x7632, R62 ;  /* 0x00007632303e7816 */ /* 0x000fe2000000003e */
[----:B------:R-:W-:Y:S01]  /*be90*/  ULDC UR5, c[0x0][0x22c] ;  /* 0x00008b0000057ab9 */ /* 0x000fe20000000800 */
[----:B------:R-:W-:Y:S01]  /*bea0*/  LEA.HI.X.SX32 R47, R166, R123, 0x1, P3 ;  /* 0x0000007ba62f7211 */ /* 0x000fe200018f0eff */
[----:B------:R-:W-:Y:S01]  /*beb0*/  ULDC UR4, c[0x0][0x22c] ;  /* 0x00008b0000047ab9 */ /* 0x000fe20000000800 */
[----:B-1----:R-:W-:-:S03]  /*bec0*/  LEA R44, P3, R157, R122, 0x1 ;  /* 0x0000007a9d2c7211 */ /* 0x002fc600078608ff */
[----:B------:R1:W-:Y:S01]  /*bed0*/  @P5 STG.E.U16 desc[UR18][R46.64], R51 ;  /* 0x000000332e005986 */ /* 0x0003e2000c101512 */
[-C--:B------:R-:W-:Y:S02]  /*bee0*/  LEA.HI.X.SX32 R45, R157, R123.reuse, 0x1, P3 ;  /* 0x0000007b9d2d7211 */ /* 0x080fe400018f0eff */
[C---:B------:R-:W-:Y:S02]  /*bef0*/  LEA R48, P5, R162.reuse, R122, 0x1 ;  /* 0x0000007aa2307211 */ /* 0x040fe400078a08ff */
[----:B------:R-:W-:Y:S01]  /*bf00*/  PRMT R68, R49, 0x7632, R68 ;  /* 0x0000763231447816 */ /* 0x000fe20000000044 */
[----:B------:R3:W-:Y:S01]  /*bf10*/  @P4 STG.E.U16 desc[UR18][R44.64], R62 ;  /* 0x0000003e2c004986 */ /* 0x0007e2000c101512 */
[-C--:B------:R-:W-:Y:S02]  /*bf20*/  LEA.HI.X.SX32 R49, R162, R123.reuse, 0x1, P5 ;  /* 0x0000007ba2317211 */ /* 0x080fe400028f0eff */
[C---:B------:R-:W-:Y:S01]  /*bf30*/  ISETP.LT.AND P4, PT, R165.reuse, UR5, !P0 ;  /* 0x00000005a5007c0c */ /* 0x040fe2000c781270 */
[-C--:B------:R-:W-:Y:S01]  /*bf40*/  IMAD R165, R165, R204.reuse, RZ ;  /* 0x000000cca5a57224 */ /* 0x080fe200078e02ff */
[C---:B------:R-:W-:Y:S01]  /*bf50*/  ISETP.LT.AND P3, PT, R160.reuse, UR4, !P0 ;  /* 0x00000004a0007c0c */ /* 0x040fe2000c761270 */
[-C--:B------:R-:W-:Y:S01]  /*bf60*/  IMAD R160, R160, R204.reuse, RZ ;  /* 0x000000cca0a07224 */ /* 0x080fe200078e02ff */
[----:B------:R0:W-:Y:S01]  /*bf70*/  @P6 STG.E.U16 desc[UR18][R48.64], R68 ;  /* 0x0000004430006986 */ /* 0x0001e2000c101512 */
[----:B----4-:R-:W-:Y:S01]  /*bf80*/  IMAD R61, R164, R204, RZ ;  /* 0x000000cca43d7224 */ /* 0x010fe200078e02ff */
[CC--:B-1----:R-:W-:Y:S01]  /*bf90*/  LEA R46, P6, R165.reuse, R122.reuse, 0x1 ;  /* 0x0000007aa52e7211 */ /* 0x0c2fe200078c08ff */
[----:B------:R-:W-:Y:S01]  /*bfa0*/  ULDC UR4, c[0x0][0x22c] ;  /* 0x00008b0000047ab9 */ /* 0x000fe20000000800 */
[----:B------:R-:W-:Y:S01]  /*bfb0*/  PRMT R69, R50, 0x7632, R69 ;  /* 0x0000763232457816 */ /* 0x000fe20000000045 */
[----:B------:R-:W-:Y:S01]  /*bfc0*/  IMAD R63, R204, 0x2, R61 ;  /* 0x00000002cc3f7824 */ /* 0x000fe200078e023d */
[----:B------:R-:W-:Y:S01]  /*bfd0*/  LEA R50, P5, R160, R122, 0x1 ;  /* 0x0000007aa0327211 */ /* 0x000fe200078a08ff */
[----:B------:R-:W-:Y:S01]  /*bfe0*/  ULDC UR5, c[0x0][0x22c] ;  /* 0x00008b0000057ab9 */ /* 0x000fe20000000800 */
[----:B------:R-:W-:-:S02]  /*bff0*/  LEA.HI.X.SX32 R47, R165, R123, 0x1, P6 ;  /* 0x0000007ba52f7211 */ /* 0x000fc400030f0eff */
[-C--:B---3--:R-:W-:Y:S02]  /*c000*/  LEA R44, P6, R61, R122.reuse, 0x1 ;  /* 0x0000007a3d2c7211 */ /* 0x088fe400078c08ff */
[----:B------:R-:W-:Y:S02]  /*c010*/  PRMT R60, R51, 0x7632, R60 ;  /* 0x00007632333c7816 */ /* 0x000fe4000000003c */
[-C--:B------:R-:W-:Y:S02]  /*c020*/  LEA.HI.X.SX32 R51, R160, R123.reuse, 0x1, P5 ;  /* 0x0000007ba0337211 */ /* 0x080fe400028f0eff */
[----:B------:R-:W-:Y:S01]  /*c030*/  LEA.HI.X.SX32 R45, R61, R123, 0x1, P6 ;  /* 0x0000007b3d2d7211 */ /* 0x000fe200030f0eff */
[----:B------:R-:W-:Y:S01]  /*c040*/  IMAD R61, R204, 0x2, R63 ;  /* 0x00000002cc3d7824 */ /* 0x000fe200078e023f */
[----:B------:R-:W-:Y:S01]  /*c050*/  ISETP.LT.AND P5, PT, R164, UR4, !P0 ;  /* 0x00000004a4007c0c */ /* 0x000fe2000c7a1270 */
[----:B------:R1:W-:Y:S01]  /*c060*/  @P3 STG.E.U16 desc[UR18][R50.64], R69 ;  /* 0x0000004532003986 */ /* 0x0003e2000c101512 */
[----:B0-----:R-:W-:Y:S01]  /*c070*/  LEA R48, P6, R63, R122, 0x1 ;  /* 0x0000007a3f307211 */ /* 0x001fe200078c08ff */
[----:B------:R-:W-:-:S02]  /*c080*/  ULDC UR4, c[0x0][0x22c] ;  /* 0x00008b0000047ab9 */ /* 0x000fc40000000800 */
[----:B------:R0:W-:Y:S01]  /*c090*/  @P4 STG.E.U16 desc[UR18][R46.64], R60 ;  /* 0x0000003c2e004986 */ /* 0x0001e2000c101512 */
[----:B------:R-:W-:Y:S02]  /*c0a0*/  LEA.HI.X.SX32 R49, R63, R123, 0x1, P6 ;  /* 0x0000007b3f317211 */ /* 0x000fe400030f0eff */
[----:B-1----:R-:W-:Y:S01]  /*c0b0*/  LEA R50, P6, R61, R122, 0x1 ;  /* 0x0000007a3d327211 */ /* 0x002fe200078c08ff */
[----:B0-----:R-:W-:-:S03]  /*c0c0*/  IMAD R47, R204, 0x2, R61 ;  /* 0x00000002cc2f7824 */ /* 0x001fc600078e023d */
[-C--:B------:R-:W-:Y:S02]  /*c0d0*/  LEA.HI.X.SX32 R51, R61, R123.reuse, 0x1, P6 ;  /* 0x0000007b3d337211 */ /* 0x080fe400030f0eff */
[----:B------:R-:W-:Y:S01]  /*c0e0*/  ISETP.LT.AND P3, PT, R161, UR5, !P0 ;  /* 0x00000005a1007c0c */ /* 0x000fe2000c761270 */
[C---:B------:R-:W-:Y:S01]  /*c0f0*/  IMAD R61, R204.reuse, 0x2, R47 ;  /* 0x00000002cc3d7824 */ /* 0x040fe200078e022f */
[-C--:B------:R-:W-:Y:S01]  /*c100*/  LEA R46, P6, R47, R122.reuse, 0x1 ;  /* 0x0000007a2f2e7211 */ /* 0x080fe200078c08ff */
[----:B------:R0:W-:Y:S01]  /*c110*/  @P5 STG.E.U16 desc[UR18][R44.64], R56 ;  /* 0x000000382c005986 */ /* 0x0001e2000c101512 */
[----:B------:R-:W-:Y:S01]  /*c120*/  ISETP.LT.AND P4, PT, R155, UR4, !P0 ;  /* 0x000000049b007c0c */ /* 0x000fe2000c781270 */
[----:B------:R-:W-:Y:S01]  /*c130*/  ULDC UR4, c[0x0][0x22c] ;  /* 0x00008b0000047ab9 */ /* 0x000fe20000000800 */
[----:B------:R-:W-:Y:S01]  /*c140*/  LEA.HI.X.SX32 R47, R47, R123, 0x1, P6 ;  /* 0x0000007b2f2f7211 */ /* 0x000fe200030f0eff */
[----:B------:R1:W-:Y:S01]  /*c150*/  @P2 STG.E.U16 desc[UR18][R48.64], R57 ;  /* 0x0000003930002986 */ /* 0x0003e2000c101512 */
[----:B------:R-:W-:Y:S01]  /*c160*/  ISETP.LT.AND P5, PT, R159, UR4, !P0 ;  /* 0x000000049f007c0c */ /* 0x000fe2000c7a1270 */
[----:B------:R-:W-:Y:S01]  /*c170*/  ULDC UR4, c[0x0][0x22c] ;  /* 0x00008b0000047ab9 */ /* 0x000fe20000000800 */
[----:B------:R-:W-:Y:S01]  /*c180*/  ULDC UR5, c[0x0][0x22c] ;  /* 0x00008b0000057ab9 */ /* 0x000fe20000000800 */
[----:B0-----:R-:W-:Y:S01]  /*c190*/  LEA R44, P6, R61, R122, 0x1 ;  /* 0x0000007a3d2c7211 */ /* 0x001fe200078c08ff */
[----:B-1----:R-:W-:-:S03]  /*c1a0*/  IMAD R49, R204, 0x2, R61 ;  /* 0x00000002cc317824 */ /* 0x002fc600078e023d */
[-C--:B------:R-:W-:Y:S01]  /*c1b0*/  LEA.HI.X.SX32 R45, R61, R123.reuse, 0x1, P6 ;  /* 0x0000007b3d2d7211 */ /* 0x080fe200030f0eff */
[----:B------:R-:W-:Y:S01]  /*c1c0*/  IMAD R61, R204, 0x2, R49 ;  /* 0x00000002cc3d7824 */ /* 0x000fe200078e0231 */
[CC--:B------:R-:W-:Y:S01]  /*c1d0*/  LEA R48, P6, R49.reuse, R122.reuse, 0x1 ;  /* 0x0000007a31307211 */ /* 0x0c0fe200078c08ff */
[----:B------:R0:W-:Y:S01]  /*c1e0*/  @P3 STG.E.U16 desc[UR18][R50.64], R58 ;  /* 0x0000003a32003986 */ /* 0x0001e2000c101512 */
[----:B------:R-:W-:Y:S01]  /*c1f0*/  ISETP.LT.AND P2, PT, R158, UR4, !P0 ;  /* 0x000000049e007c0c */ /* 0x000fe2000c741270 */
[----:B------:R-:W-:Y:S01]  /*c200*/  ULDC UR4, c[0x0][0x22c] ;  /* 0x00008b0000047ab9 */ /* 0x000fe20000000800 */
[----:B------:R-:W-:Y:S02]  /*c210*/  LEA.HI.X.SX32 R49, R49, R123, 0x1, P6 ;  /* 0x0000007b31317211 */ /* 0x000fe400030f0eff */
[----:B------:R-:W-:Y:S02]  /*c220*/  PRMT R56, R56, 0x7632, R56 ;  /* 0x0000763238387816 */ /* 0x000fe40000000038 */
[----:B0-----:R-:W-:-:S02]  /*c230*/  LEA R50, P6, R61, R122, 0x1 ;  /* 0x0000007a3d327211 */ /* 0x001fc400078c08ff */
[----:B------:R-:W-:Y:S01]  /*c240*/  ISETP.LT.AND P3, PT, R153, UR4, !P0 ;  /* 0x0000000499007c0c */ /* 0x000fe2000c761270 */
[----:B------:R0:W-:Y:S01]  /*c250*/  @P4 STG.E.U16 desc[UR18][R46.64], R59 ;  /* 0x0000003b2e004986 */ /* 0x0001e2000c101512 */
[-C--:B------:R-:W-:Y:S01]  /*c260*/  LEA.HI.X.SX32 R51, R61, R123.reuse, 0x1, P6 ;  /* 0x0000007b3d337211 */ /* 0x080fe200030f0eff */
[----:B------:R-:W-:Y:S01]  /*c270*/  IMAD R61, R204, 0x2, R61 ;  /* 0x00000002cc3d7824 */ /* 0x000fe200078e023d */
[----:B------:R-:W-:Y:S01]  /*c280*/  PRMT R57, R57, 0x7632, R57 ;  /* 0x0000763239397816 */ /* 0x000fe20000000039 */
[----:B------:R1:W-:Y:S01]  /*c290*/  @P5 STG.E.U16 desc[UR18][R44.64], R56 ;  /* 0x000000382c005986 */ /* 0x0003e2000c101512 */
[----:B------:R-:W-:Y:S01]  /*c2a0*/  ULDC UR4, c[0x0][0x22c] ;  /* 0x00008b0000047ab9 */ /* 0x000fe20000000800 */
[----:B------:R-:W-:Y:S02]  /*c2b0*/  PRMT R58, R58, 0x7632, R58 ;  /* 0x000076323a3a7816 */ /* 0x000fe4000000003a */
[----:B------:R-:W-:Y:S01]  /*c2c0*/  ISETP.LT.AND P4, PT, R156, UR4, !P0 ;  /* 0x000000049c007c0c */ /* 0x000fe2000c781270 */
[----:B------:R-:W-:Y:S01]  /*c2d0*/  ULDC UR4, c[0x0][0x22c] ;  /* 0x00008b0000047ab9 */ /* 0x000fe20000000800 */
[----:B0-----:R-:W-:Y:S01]  /*c2e0*/  IMAD R47, R204, 0x2, R61 ;  /* 0x00000002cc2f7824 */ /* 0x001fe200078e023d */
[C---:B-1----:R-:W-:Y:S01]  /*c2f0*/  LEA R44, P6, R61.reuse, R122, 0x1 ;  /* 0x0000007a3d2c7211 */ /* 0x042fe200078c08ff */
[----:B------:R0:W-:Y:S01]  /*c300*/  @P2 STG.E.U16 desc[UR18][R48.64], R57 ;  /* 0x0000003930002986 */ /* 0x0001e2000c101512 */
[----:B------:R-:W-:Y:S01]  /*c310*/  ISETP.LT.AND P5, PT, R154, UR4, !P0 ;  /* 0x000000049a007c0c */ /* 0x000fe2000c7a1270 */
[----:B------:R-:W-:Y:S01]  /*c320*/  ULDC UR4, c[0x0][0x22c] ;  /* 0x00008b0000047ab9 */ /* 0x000fe20000000800 */
[----:B------:R-:W-:-:S02]  /*c330*/  LEA.HI.X.SX32 R45, R61, R123, 0x1, P6 ;  /* 0x0000007b3d2d7211 */ /* 0x000fc400030f0eff */
[C---:B------:R-:W-:Y:S01]  /*c340*/  LEA R46, P6, R47.reuse, R122, 0x1 ;  /* 0x0000007a2f2e7211 */ /* 0x040fe200078c08ff */
[----:B------:R1:W-:Y:S01]  /*c350*/  @P3 STG.E.U16 desc[UR18][R50.64], R58 ;  /* 0x0000003a32003986 */ /* 0x0003e2000c101512 */
[----:B0-----:R-:W-:Y:S02]  /*c360*/  IMAD R49, R204, 0x2, R47 ;  /* 0x00000002cc317824 */ /* 0x001fe400078e022f */
[----:B------:R-:W-:-:S03]  /*c370*/  LEA.HI.X.SX32 R47, R47, R123, 0x1, P6 ;  /* 0x0000007b2f2f7211 */ /* 0x000fc600030f0eff */
[-C--:B------:R-:W-:Y:S01]  /*c380*/  LEA R48, P6, R49, R122.reuse, 0x1 ;  /* 0x0000007a31307211 */ /* 0x080fe200078c08ff */
[C---:B-1----:R-:W-:Y:S01]  /*c390*/  IMAD R51, R204.reuse, 0x2, R49 ;  /* 0x00000002cc337824 */ /* 0x042fe200078e0231 */
[----:B------:R-:W-:Y:S02]  /*c3a0*/  PRMT R59, R59, 0x7632, R59 ;  /* 0x000076323b3b7816 */ /* 0x000fe4000000003b */
[-C--:B------:R-:W-:Y:S01]  /*c3b0*/  LEA.HI.X.SX32 R49, R49, R123.reuse, 0x1, P6 ;  /* 0x0000007b31317211 */ /* 0x080fe200030f0eff */
[----:B------:R-:W-:Y:S01]  /*c3c0*/  IMAD R57, R204, 0x2, R51 ;  /* 0x00000002cc397824 */ /* 0x000fe200078e0233 */
[----:B------:R-:W-:Y:S02]  /*c3d0*/  LEA R50, P6, R51, R122, 0x1 ;  /* 0x0000007a33327211 */ /* 0x000fe400078c08ff */
[----:B------:R-:W-:Y:S01]  /*c3e0*/  ISETP.LT.AND P2, PT, R151, UR4, !P0 ;  /* 0x0000000497007c0c */ /* 0x000fe2000c741270 */
[----:B------:R0:W-:Y:S01]  /*c3f0*/  @P4 STG.E.U16 desc[UR18][R44.64], R59 ;  /* 0x0000003b2c004986 */ /* 0x0001e2000c101512 */
[----:B------:R-:W-:Y:S01]  /*c400*/  LEA.HI.X.SX32 R51, R51, R123, 0x1, P6 ;  /* 0x0000007b33337211 */ /* 0x000fe200030f0eff */
[----:B------:R-:W-:-:S02]  /*c410*/  ULDC UR4, c[0x0][0x22c] ;  /* 0x00008b0000047ab9 */ /* 0x000fc40000000800 */
[----:B------:R1:W-:Y:S01]  /*c420*/  @P5 STG.E.U16 desc[UR18][R46.64], R64 ;  /* 0x000000402e005986 */ /* 0x0003e2000c101512 */
[----:B------:R-:W-:Y:S01]  /*c430*/  ISETP.LT.AND P3, PT, R148, UR4, !P0 ;  /* 0x0000000494007c0c */ /* 0x000fe2000c761270 */
[----:B------:R-:W-:Y:S01]  /*c440*/  ULDC UR4, c[0x0][0x22c] ;  /* 0x00008b0000047ab9 */ /* 0x000fe20000000800 */
[----:B0-----:R-:W-:Y:S01]  /*c450*/  LEA R44, P6, R57, R122, 0x1 ;  /* 0x0000007a392c7211 */ /* 0x001fe200078c08ff */
[----:B-1----:R-:W-:-:S03]  /*c460*/  IMAD R47, R204, 0x2, R57 ;  /* 0x00000002cc2f7824 */ /* 0x002fc600078e0239 */
[-C--:B------:R-:W-:Y:S02]  /*c470*/  LEA.HI.X.SX32 R45, R57, R123.reuse, 0x1, P6 ;  /* 0x0000007b392d7211 */ /* 0x080fe400030f0eff */
[----:B------:R-:W-:Y:S01]  /*c480*/  ISETP.LT.AND P4, PT, R152, UR4, !P0 ;  /* 0x0000000498007c0c */ /* 0x000fe2000c781270 */
[----:B------:R-:W-:Y:S01]  /*c490*/  IMAD R57, R204, 0x2, R47 ;  /* 0x00000002cc397824 */ /* 0x000fe200078e022f */
[CC--:B------:R-:W-:Y:S01]  /*c4a0*/  LEA R46, P6, R47.reuse, R122.reuse, 0x1 ;  /* 0x0000007a2f2e7211 */ /* 0x0c0fe200078c08ff */
[----:B------:R-:W-:Y:S01]  /*c4b0*/  ULDC UR4, c[0x0][0x22c] ;  /* 0x00008b0000047ab9 */ /* 0x000fe20000000800 */
[----:B------:R0:W-:Y:S02]  /*c4c0*/  @P2 STG.E.U16 desc[UR18][R48.64], R65 ;  /* 0x0000004130002986 */ /* 0x0001e4000c101512 */
[----:B------:R-:W-:Y:S02]  /*c4d0*/  LEA.HI.X.SX32 R47, R47, R123, 0x1, P6 ;  /* 0x0000007b2f2f7211 */ /* 0x000fe400030f0eff */
[----:B------:R-:W-:Y:S01]  /*c4e0*/  ISETP.LT.AND P5, PT, R141, UR4, !P0 ;  /* 0x000000048d007c0c */ /* 0x000fe2000c7a1270 */
[----:B------:R-:W-:Y:S01]  /*c4f0*/  ULDC UR4, c[0x0][0x22c] ;  /* 0x00008b0000047ab9 */ /* 0x000fe20000000800 */
        /* <DEDUP_REMOVED lines=12> */
[CC--:B-1----:R-:W-:Y:S01]  /*c5c0*/  LEA R44, P6, R57.reuse, R122.reuse, 0x1 ;  /* 0x0000007a392c7211 */ /* 0x0c2fe200078c08ff */
[----:B------:R0:W-:Y:S01]  /*c5d0*/  @P5 STG.E.U16 desc[UR18][R46.64], R64 ;  /* 0x000000402e005986 */ /* 0x0001e2000c101512 */
[----:B------:R-:W-:Y:S01]  /*c5e0*/  ISETP.LT.AND P4, PT, R142, UR4, !P0 ;  /* 0x000000048e007c0c */ /* 0x000fe2000c781270 */
[----:B------:R-:W-:Y:S01]  /*c5f0*/  ULDC UR4, c[0x0][0x22c] ;  /* 0x00008b0000047ab9 */ /* 0x000fe20000000800 */
[----:B------:R-:W-:Y:S01]  /*c600*/  LEA.HI.X.SX32 R45, R57, R123, 0x1, P6 ;  /* 0x0000007b392d7211 */ /* 0x000fe200030f0eff */
[----:B------:R-:W-:Y:S01]  /*c610*/  IMAD R57, R204, 0x2, R51 ;  /* 0x00000002cc397824 */ /* 0x000fe200078e0233 */
[----:B------:R1:W-:Y:S01]  /*c620*/  @P2 STG.E.U16 desc[UR18][R48.64], R65 ;  /* 0x0000004130002986 */ /* 0x0003e2000c101512 */
[----:B0-----:R-:W-:-:S04]  /*c630*/  LEA R46, P6, R51, R122, 0x1 ;  /* 0x0000007a332e7211 */ /* 0x001fc800078c08ff */
[-C--:B------:R-:W-:Y:S01]  /*c640*/  LEA.HI.X.SX32 R47, R51, R123.reuse, 0x1, P6 ;  /* 0x0000007b332f7211 */ /* 0x080fe200030f0eff */
[----:B------:R-:W-:Y:S01]  /*c650*/  IMAD R51, R204, 0x2, R57 ;  /* 0x00000002cc337824 */ /* 0x000fe200078e0239 */
[-C--:B-1----:R-:W-:Y:S02]  /*c660*/  LEA R48, P6, R57, R122.reuse, 0x1 ;  /* 0x0000007a39307211 */ /* 0x082fe400078c08ff */
[----:B------:R-:W-:Y:S01]  /*c670*/  ISETP.LT.AND P5, PT, R143, UR4, !P0 ;  /* 0x000000048f007c0c */ /* 0x000fe2000c7a1270 */
[----:B------:R-:W-:Y:S01]  /*c680*/  ULDC UR4, c[0x0][0x22c] ;  /* 0x00008b0000047ab9 */ /* 0x000fe20000000800 */
[----:B------:R-:W-:Y:S02]  /*c690*/  PRMT R66, R66, 0x7632, R66 ;  /* 0x0000763242427816 */ /* 0x000fe40000000042 */
[----:B------:R-:W-:Y:S02]  /*c6a0*/  PRMT R67, R67, 0x7632, R67 ;  /* 0x0000763243437816 */ /* 0x000fe40000000043 */
[----:B------:R-:W-:Y:S01]  /*c6b0*/  LEA.HI.X.SX32 R49, R57, R123, 0x1, P6 ;  /* 0x0000007b39317211 */ /* 0x000fe200030f0eff */
[----:B------:R-:W-:Y:S01]  /*c6c0*/  IMAD R57, R204, 0x2, R51 ;  /* 0x00000002cc397824 */ /* 0x000fe200078e0233 */
[----:B------:R-:W-:-:S02]  /*c6d0*/  LEA R50, P6, R51, R122, 0x1 ;  /* 0x0000007a33327211 */ /* 0x000fc400078c08ff */
[----:B------:R-:W-:Y:S01]  /*c6e0*/  ISETP.LT.AND P2, PT, R131, UR4, !P0 ;  /* 0x0000000483007c0c */ /* 0x000fe2000c741270 */
[----:B------:R0:W-:Y:S01]  /*c6f0*/  @P3 STG.E.U16 desc[UR18][R44.64], R66 ;  /* 0x000000422c003986 */ /* 0x0001e2000c101512 */
[----:B------:R-:W-:Y:S01]  /*c700*/  LEA.HI.X.SX32 R51, R51, R123, 0x1, P6 ;  /* 0x0000007b33337211 */ /* 0x000fe200030f0eff */
[----:B------:R-:W-:Y:S02]  /*c710*/  ULDC UR4, c[0x0][0x22c] ;  /* 0x00008b0000047ab9 */ /* 0x000fe40000000800 */
[----:B------:R1:W-:Y:S01]  /*c720*/  @P4 STG.E.U16 desc[UR18][R46.64], R67 ;  /* 0x000000432e004986 */ /* 0x0003e2000c101512 */
[----:B------:R-:W-:Y:S01]  /*c730*/  ISETP.LT.AND P3, PT, R140, UR4, !P0 ;  /* 0x000000048c007c0c */ /* 0x000fe2000c761270 */
[----:B------:R-:W-:Y:S01]  /*c740*/  ULDC UR4, c[0x0][0x22c] ;  /* 0x00008b0000047ab9 */ /* 0x000fe20000000800 */
[----:B0-----:R-:W-:Y:S01]  /*c750*/  LEA R44, P6, R57, R122, 0x1 ;  /* 0x0000007a392c7211 */ /* 0x001fe200078c08ff */
[----:B-1----:R-:W-:-:S03]  /*c760*/  IMAD R47, R204, 0x2, R57 ;  /* 0x00000002cc2f7824 */ /* 0x002fc600078e0239 */
[-C--:B------:R-:W-:Y:S01]  /*c770*/  LEA.HI.X.SX32 R45, R57, R123.reuse, 0x1, P6 ;  /* 0x0000007b392d7211 */ /* 0x080fe200030f0eff */
[C---:B------:R-:W-:Y:S01]  /*c780*/  IMAD R57, R204.reuse, 0x2, R47 ;  /* 0x00000002cc397824 */ /* 0x040fe200078e022f */
[CC--:B------:R-:W-:Y:S01]  /*c790*/  LEA R46, P6, R47.reuse, R122.reuse, 0x1 ;  /* 0x0000007a2f2e7211 */ /* 0x0c0fe200078c08ff */
[----:B------:R0:W-:Y:S03]  /*c7a0*/  @P5 STG.E.U16 desc[UR18][R48.64], R72 ;  /* 0x0000004830005986 */ /* 0x0001e6000c101512 */
[----:B------:R-:W-:Y:S01]  /*c7b0*/  LEA.HI.X.SX32 R47, R47, R123, 0x1, P6 ;  /* 0x0000007b2f2f7211 */ /* 0x000fe200030f0eff */
        /* <DEDUP_REMOVED lines=8> */
[C---:B------:R-:W-:Y:S01]  /*c840*/  LEA R50, P6, R51.reuse, R122, 0x1 ;  /* 0x0000007a33327211 */ /* 0x040fe200078c08ff */
[----:B------:R-:W-:Y:S01]  /*c850*/  ULDC UR4, c[0x0][0x22c] ;  /* 0x00008b0000047ab9 */ /* 0x000fe20000000800 */
[----:B------:R0:W-:Y:S02]  /*c860*/  @P3 STG.E.U16 desc[UR18][R44.64], R74 ;  /* 0x0000004a2c003986 */ /* 0x0001e4000c101512 */
[----:B------:R-:W-:Y:S02]  /*c870*/  LEA.HI.X.SX32 R51, R51, R123, 0x1, P6 ;  /* 0x0000007b33337211 */ /* 0x000fe400030f0eff */
[----:B------:R-:W-:Y:S01]  /*c880*/  ISETP.LT.AND P2, PT, R129, UR4, !P0 ;  /* 0x0000000481007c0c */ /* 0x000fe2000c741270 */
[----:B------:R-:W-:Y:S01]  /*c890*/  ULDC UR4, c[0x0][0x22c] ;  /* 0x00008b0000047ab9 */ /* 0x000fe20000000800 */
[----:B------:R-:W-:-:S02]  /*c8a0*/  PRMT R72, R72, 0x7632, R72 ;  /* 0x0000763248487816 */ /* 0x000fc40000000048 */
[-C--:B0-----:R-:W-:Y:S02]  /*c8b0*/  LEA R44, P6, R57, R122.reuse, 0x1 ;  /* 0x0000007a392c7211 */ /* 0x081fe400078c08ff */
        /* <DEDUP_REMOVED lines=10> */
[C---:B0-----:R-:W-:Y:S01]  /*c960*/  LEA R46, P6, R57.reuse, R122, 0x1 ;  /* 0x0000007a392e7211 */ /* 0x041fe200078c08ff */
[----:B-1----:R-:W-:Y:S01]  /*c970*/  IMAD R49, R204, 0x2, R57 ;  /* 0x00000002cc317824 */ /* 0x002fe200078e0239 */
[----:B------:R0:W-:Y:S02]  /*c980*/  @P2 STG.E.U16 desc[UR18][R50.64], R73 ;  /* 0x0000004932002986 */ /* 0x0001e4000c101512 */
[----:B------:R-:W-:-:S02]  /*c990*/  LEA.HI.X.SX32 R47, R57, R123, 0x1, P6 ;  /* 0x0000007b392f7211 */ /* 0x000fc400030f0eff */
[----:B------:R-:W-:Y:S01]  /*c9a0*/  ISETP.LT.AND P5, PT, R126, UR4, !P0 ;  /* 0x000000047e007c0c */ /* 0x000fe2000c7a1270 */
[----:B------:R1:W-:Y:S01]  /*c9b0*/  @P3 STG.E.U16 desc[UR18][R44.64], R74 ;  /* 0x0000004a2c003986 */ /* 0x0003e2000c101512 */
[CC--:B------:R-:W-:Y:S01]  /*c9c0*/  LEA R48, P6, R49.reuse, R122.reuse, 0x1 ;  /* 0x0000007a31307211 */ /* 0x0c0fe200078c08ff */
[----:B------:R-:W-:Y:S01]  /*c9d0*/  ULDC UR4, c[0x0][0x22c] ;  /* 0x00008b0000047ab9 */ /* 0x000fe20000000800 */
[C---:B0-----:R-:W-:Y:S02]  /*c9e0*/  IMAD R51, R204.reuse, 0x2, R49 ;  /* 0x00000002cc337824 */ /* 0x041fe400078e0231 */
[-C--:B------:R-:W-:Y:S02]  /*c9f0*/  LEA.HI.X.SX32 R49, R49, R123.reuse, 0x1, P6 ;  /* 0x0000007b31317211 */ /* 0x080fe400030f0eff */
[C---:B------:R-:W-:Y:S01]  /*ca00*/  IMAD R57, R204.reuse, 0x2, R51 ;  /* 0x00000002cc397824 */ /* 0x040fe200078e0233 */
[----:B-1----:R-:W-:Y:S02]  /*ca10*/  LEA R44, P6, R51, R122, 0x1 ;  /* 0x0000007a332c7211 */ /* 0x002fe400078c08ff */
[----:B------:R-:W-:Y:S01]  /*ca20*/  PRMT R75, R75, 0x7632, R75 ;  /* 0x000076324b4b7816 */ /* 0x000fe2000000004b */
[----:B------:R-:W-:Y:S01]  /*ca30*/  IMAD R59, R204, 0x2, R57 ;  /* 0x00000002cc3b7824 */ /* 0x000fe200078e0239 */
[----:B------:R-:W-:-:S02]  /*ca40*/  LEA.HI.X.SX32 R45, R51, R123, 0x1, P6 ;  /* 0x0000007b332d7211 */ /* 0x000fc400030f0eff */
[-C--:B------:R-:W-:Y:S02]  /*ca50*/  LEA R50, P6, R57, R122.reuse, 0x1 ;  /* 0x0000007a39327211 */ /* 0x080fe400078c08ff */
        /* <DEDUP_REMOVED lines=12> */
[-C--:B------:R-:W-:Y:S01]  /*cb20*/  LEA R48, P6, R49, R122.reuse, 0x1 ;  /* 0x0000007a31307211 */ /* 0x080fe200078c08ff */
[----:B------:R-:W-:Y:S01]  /*cb30*/  ULDC UR4, c[0x0][0x22c] ;  /* 0x00008b0000047ab9 */ /* 0x000fe20000000800 */
[----:B------:R0:W-:Y:S01]  /*cb40*/  @P2 STG.E.U16 desc[UR18][R44.64], R77 ;  /* 0x0000004d2c002986 */ /* 0x0001e2000c101512 */
[----:B------:R-:W-:Y:S01]  /*cb50*/  ISETP.LT.AND P5, PT, R109, UR4, !P0 ;  /* 0x000000046d007c0c */ /* 0x000fe2000c7a1270 */
[----:B------:R-:W-:Y:S01]  /*cb60*/  ULDC UR4, c[0x0][0x22c] ;  /* 0x00008b0000047ab9 */ /* 0x000fe20000000800 */
[----:B------:R-:W-:Y:S02]  /*cb70*/  LEA.HI.X.SX32 R49, R49, R123, 0x1, P6 ;  /* 0x0000007b31317211 */ /* 0x000fe400030f0eff */
[----:B------:R-:W-:Y:S01]  /*cb80*/  ISETP.LT.AND P2, PT, R118, UR4, !P0 ;  /* 0x0000000476007c0c */ /* 0x000fe2000c741270 */
[----:B------:R-:W-:Y:S01]  /*cb90*/  ULDC UR4, c[0x0][0x22c] ;  /* 0x00008b0000047ab9 */ /* 0x000fe20000000800 */
[----:B------:R1:W-:Y:S01]  /*cba0*/  @P3 STG.E.U16 desc[UR18][R50.64], R78 ;  /* 0x0000004e32003986 */ /* 0x0003e2000c101512 */
[----:B0-----:R-:W-:-:S02]  /*cbb0*/  LEA R44, P6, R57, R122, 0x1 ;  /* 0x0000007a392c7211 */ /* 0x001fc400078c08ff */
[----:B------:R-:W-:Y:S01]  /*cbc0*/  ISETP.LT.AND P3, PT, R117, UR4, !P0 ;  /* 0x0000000475007c0c */ /* 0x000fe2000c761270 */
[----:B------:R-:W-:Y:S01]  /*cbd0*/  ULDC UR4, c[0x0][0x22c] ;  /* 0x00008b0000047ab9 */ /* 0x000fe20000000800 */
[----:B------:R-:W-:Y:S01]  /*cbe0*/  LEA.HI.X.SX32 R45, R57, R123, 0x1, P6 ;  /* 0x0000007b392d7211 */ /* 0x000fe200030f0eff */
[----:B------:R-:W-:Y:S01]  /*cbf0*/  IMAD R57, R204, 0x2, R57 ;  /* 0x00000002cc397824 */ /* 0x000fe200078e0239 */
[----:B------:R-:W-:Y:S01]  /*cc00*/  PRMT R76, R76, 0x7632, R76 ;  /* 0x000076324c4c7816 */ /* 0x000fe2000000004c */
[----:B------:R0:W-:Y:S01]  /*cc10*/  @P4 STG.E.U16 desc[UR18][R46.64], R79 ;  /* 0x0000004f2e004986 */ /* 0x0001e2000c101512 */
[----:B------:R-:W-:Y:S01]  /*cc20*/  ISETP.LT.AND P4, PT, R110, UR4, !P0 ;  /* 0x000000046e007c0c */ /* 0x000fe2000c781270 */
[----:B------:R-:W-:Y:S01]  /*cc30*/  ULDC UR4, c[0x0][0x22c] ;  /* 0x00008b0000047ab9 */ /* 0x000fe20000000800 */
[----:B------:R-:W-:Y:S01]  /*cc40*/  PRMT R77, R77, 0x7632, R77 ;  /* 0x000076324d4d7816 */ /* 0x000fe2000000004d */
[----:B-1----:R-:W-:Y:S01]  /*cc50*/  IMAD R51, R204, 0x2, R57 ;  /* 0x00000002cc337824 */ /* 0x002fe200078e0239 */
[----:B------:R1:W-:Y:S01]  /*cc60*/  @P5 STG.E.U16 desc[UR18][R48.64], R76 ;  /* 0x0000004c30005986 */ /* 0x0003e2000c101512 */
[----:B------:R-:W-:Y:S01]  /*cc70*/  ISETP.LT.AND P5, PT, R111, UR4, !P0 ;  /* 0x000000046f007c0c */ /* 0x000fe2000c7a1270 */
[----:B------:R-:W-:Y:S01]  /*cc80*/  ULDC UR4, c[0x0][0x22c] ;  /* 0x00008b0000047ab9 */ /* 0x000fe20000000800 */
[----:B0-----:R-:W-:Y:S01]  /*cc90*/  LEA R46, P6, R57, R122, 0x1 ;  /* 0x0000007a392e7211 */ /* 0x001fe200078c08ff */
[----:B------:R0:W-:Y:S01]  /*cca0*/  @P2 STG.E.U16 desc[UR18][R44.64], R77 ;  /* 0x0000004d2c002986 */ /* 0x0001e2000c101512 */
[----:B------:R-:W-:-:S02]  /*ccb0*/  ISETP.LT.AND P2, PT, R55, UR4, !P0 ;  /* 0x0000000437007c0c */ /* 0x000fc4000c741270 */
[-C--:B------:R-:W-:Y:S01]  /*ccc0*/  LEA.HI.X.SX32 R47, R57, R123.reuse, 0x1, P6 ;  /* 0x0000007b392f7211 */ /* 0x080fe200030f0eff */
[----:B------:R-:W-:Y:S01]  /*ccd0*/  IMAD R55, R204, 0x2, R51 ;  /* 0x00000002cc377824 */ /* 0x000fe200078e0233 */
[-C--:B-1----:R-:W-:Y:S01]  /*cce0*/  LEA R48, P6, R51, R122.reuse, 0x1 ;  /* 0x0000007a33307211 */ /* 0x082fe200078c08ff */
[----:B------:R-:W-:Y:S01]  /*ccf0*/  ULDC UR4, c[0x0][0x22c] ;  /* 0x00008b0000047ab9 */ /* 0x000fe20000000800 */
[----:B------:R-:W-:Y:S02]  /*cd00*/  PRMT R78, R78, 0x7632, R78 ;  /* 0x000076324e4e7816 */ /* 0x000fe4000000004e */
[----:B------:R-:W-:Y:S02]  /*cd10*/  PRMT R79, R79, 0x7632, R79 ;  /* 0x000076324f4f7816 */ /* 0x000fe4000000004f */
[----:B------:R-:W-:Y:S01]  /*cd20*/  LEA.HI.X.SX32 R49, R51, R123, 0x1, P6 ;  /* 0x0000007b33317211 */ /* 0x000fe200030f0eff */
[----:B------:R1:W-:Y:S01]  /*cd30*/  @P3 STG.E.U16 desc[UR18][R46.64], R78 ;  /* 0x0000004e2e003986 */ /* 0x0003e2000c101512 */
[----:B------:R-:W-:Y:S01]  /*cd40*/  IMAD R51, R204, 0x2, R55 ;  /* 0x00000002cc337824 */ /* 0x000fe200078e0237 */
[----:B0-----:R-:W-:-:S02]  /*cd50*/  LEA R44, P6, R55, R122, 0x1 ;  /* 0x0000007a372c7211 */ /* 0x001fc400078c08ff */
[----:B------:R-:W-:Y:S01]  /*cd60*/  ISETP.LT.AND P3, PT, R108, UR4, !P0 ;  /* 0x000000046c007c0c */ /* 0x000fe2000c761270 */
[----:B------:R-:W-:Y:S01]  /*cd70*/  ULDC UR4, c[0x0][0x22c] ;  /* 0x00008b0000047ab9 */ /* 0x000fe20000000800 */
[----:B------:R0:W-:Y:S01]  /*cd80*/  @P4 STG.E.U16 desc[UR18][R48.64], R79 ;  /* 0x0000004f30004986 */ /* 0x0001e2000c101512 */
[----:B------:R-:W-:Y:S02]  /*cd90*/  LEA.HI.X.SX32 R45, R55, R123, 0x1, P6 ;  /* 0x0000007b372d7211 */ /* 0x000fe400030f0eff */
[----:B------:R-:W-:Y:S01]  /*cda0*/  ISETP.LT.AND P4, PT, R43, UR4, !P0 ;  /* 0x000000042b007c0c */ /* 0x000fe2000c781270 */
[----:B------:R-:W-:Y:S01]  /*cdb0*/  IMAD R43, R204, 0x2, R51 ;  /* 0x00000002cc2b7824 */ /* 0x000fe200078e0233 */
[----:B------:R-:W-:Y:S01]  /*cdc0*/  LEA R50, P6, R51, R122, 0x1 ;  /* 0x0000007a33327211 */ /* 0x000fe200078c08ff */
[----:B------:R-:W-:-:S03]  /*cdd0*/  ULDC UR4, c[0x0][0x22c] ;  /* 0x00008b0000047ab9 */ /* 0x000fc60000000800 */
[-C--:B------:R-:W-:Y:S02]  /*cde0*/  LEA.HI.X.SX32 R51, R51, R123.reuse, 0x1, P6 ;  /* 0x0000007b33337211 */ /* 0x080fe400030f0eff */
[CC--:B-1----:R-:W-:Y:S01]  /*cdf0*/  LEA R46, P6, R43.reuse, R122.reuse, 0x1 ;  /* 0x0000007a2b2e7211 */ /* 0x0c2fe200078c08ff */
[----:B0-----:R-:W-:Y:S01]  /*ce00*/  IMAD R49, R204, 0x2, R43 ;  /* 0x00000002cc317824 */ /* 0x001fe200078e022b */
[----:B------:R0:W-:Y:S01]  /*ce10*/  @P5 STG.E.U16 desc[UR18][R44.64], R80 ;  /* 0x000000502c005986 */ /* 0x0001e2000c101512 */
[----:B------:R-:W-:Y:S01]  /*ce20*/  ISETP.LT.AND P5, PT, R54, UR4, !P0 ;  /* 0x0000000436007c0c */ /* 0x000fe2000c7a1270 */
[----:B------:R-:W-:Y:S01]  /*ce30*/  ULDC UR4, c[0x0][0x22c] ;  /* 0x00008b0000047ab9 */ /* 0x000fe20000000800 */
[----:B------:R-:W-:Y:S01]  /*ce40*/  LEA.HI.X.SX32 R47, R43, R123, 0x1, P6 ;  /* 0x0000007b2b2f7211 */ /* 0x000fe200030f0eff */
[----:B------:R1:W-:Y:S01]  /*ce50*/  @P2 STG.E.U16 desc[UR18][R50.64], R81 ;  /* 0x0000005132002986 */ /* 0x0003e2000c101512 */
[----:B------:R-:W-:Y:S01]  /*ce60*/  IMAD R43, R204, 0x2, R49 ;  /* 0x00000002cc2b7824 */ /* 0x000fe200078e0231 */
[----:B------:R-:W-:-:S02]  /*ce70*/  LEA R48, P6, R49, R122, 0x1 ;  /* 0x0000007a31307211 */ /* 0x000fc400078c08ff */
[----:B------:R-:W-:Y:S01]  /*ce80*/  ISETP.LT.AND P2, PT, R53, UR4, !P0 ;  /* 0x0000000435007c0c */ /* 0x000fe2000c741270 */
[----:B------:R-:W-:Y:S01]  /*ce90*/  ULDC UR4, c[0x0][0x22c] ;  /* 0x00008b0000047ab9 */ /* 0x000fe20000000800 */
[----:B------:R3:W-:Y:S01]  /*cea0*/  @P3 STG.E.U16 desc[UR18][R46.64], R82 ;  /* 0x000000522e003986 */ /* 0x0007e2000c101512 */
[----:B------:R-:W-:Y:S01]  /*ceb0*/  ISETP.LT.AND P3, PT, R41, UR4, !P0 ;  /* 0x0000000429007c0c */ /* 0x000fe2000c761270 */
[----:B------:R-:W-:Y:S01]  /*cec0*/  IMAD R41, R204, 0x2, R43 ;  /* 0x00000002cc297824 */ /* 0x000fe200078e022b */
[----:B------:R-:W-:Y:S01]  /*ced0*/  LEA.HI.X.SX32 R49, R49, R123, 0x1, P6 ;  /* 0x0000007b31317211 */ /* 0x000fe200030f0eff */
[----:B------:R-:W-:Y:S01]  /*cee0*/  ULDC UR4, c[0x0][0x22c] ;  /* 0x00008b0000047ab9 */ /* 0x000fe20000000800 */
[----:B0-----:R-:W-:-:S04]  /*cef0*/  LEA R44, P6, R43, R122, 0x1 ;  /* 0x0000007a2b2c7211 */ /* 0x001fc800078c08ff */
[-C--:B------:R-:W-:Y:S01]  /*cf00*/  LEA.HI.X.SX32 R45, R43, R123.reuse, 0x1, P6 ;  /* 0x0000007b2b2d7211 */ /* 0x080fe200030f0eff */
[----:B------:R-:W-:Y:S01]  /*cf10*/  IMAD R43, R204, 0x2, R41 ;  /* 0x00000002cc2b7824 */ /* 0x000fe200078e0229 */
[CC--:B-1----:R-:W-:Y:S02]  /*cf20*/  LEA R50, P6, R41.reuse, R122.reuse, 0x1 ;  /* 0x0000007a29327211 */ /* 0x0c2fe400078c08ff */
[----:B------:R-:W-:Y:S02]  /*cf30*/  PRMT R80, R80, 0x7632, R80 ;  /* 0x0000763250507816 */ /* 0x000fe40000000050 */
[----:B------:R-:W-:Y:S02]  /*cf40*/  LEA.HI.X.SX32 R51, R41, R123, 0x1, P6 ;  /* 0x0000007b29337211 */ /* 0x000fe400030f0eff */
[----:B---3--:R-:W-:Y:S01]  /*cf50*/  LEA R46, P6, R43, R122, 0x1 ;  /* 0x0000007a2b2e7211 */ /* 0x008fe200078c08ff */
[----:B------:R0:W-:Y:S01]  /*cf60*/  @P4 STG.E.U16 desc[UR18][R48.64], R83 ;  /* 0x0000005330004986 */ /* 0x0001e2000c101512 */
[----:B------:R-:W-:Y:S01]  /*cf70*/  ISETP.LT.AND P4, PT, R52, UR4, !P0 ;  /* 0x0000000434007c0c */ /* 0x000fe2000c781270 */
[----:B------:R-:W-:Y:S01]  /*cf80*/  ULDC UR4, c[0x0][0x22c] ;  /* 0x00008b0000047ab9 */ /* 0x000fe20000000800 */
[----:B------:R-:W-:-:S02]  /*cf90*/  PRMT R81, R81, 0x7632, R81 ;  /* 0x0000763251517816 */ /* 0x000fc40000000051 */
[----:B------:R-:W-:Y:S01]  /*cfa0*/  LEA.HI.X.SX32 R47, R43, R123, 0x1, P6 ;  /* 0x0000007b2b2f7211 */ /* 0x000fe200030f0eff */
[----:B------:R-:W-:Y:S01]  /*cfb0*/  IMAD R43, R204, 0x2, R43 ;  /* 0x00000002cc2b7824 */ /* 0x000fe200078e022b */
[----:B------:R1:W-:Y:S01]  /*cfc0*/  @P5 STG.E.U16 desc[UR18][R44.64], R80 ;  /* 0x000000502c005986 */ /* 0x0003e2000c101512 */
[----:B------:R-:W-:Y:S01]  /*cfd0*/  ISETP.LT.AND P5, PT, R42, UR4, !P0 ;  /* 0x000000042a007c0c */ /* 0x000fe2000c7a1270 */
[----:B------:R-:W-:Y:S02]  /*cfe0*/  ULDC UR4, c[0x0][0x22c] ;  /* 0x00008b0000047ab9 */ /* 0x000fe40000000800 */
[----:B------:R-:W-:Y:S01]  /*cff0*/  @P2 STG.E.U16 desc[UR18][R50.64], R81 ;  /* 0x0000005132002986 */ /* 0x000fe2000c101512 */
[----:B------:R-:W-:Y:S01]  /*d000*/  ISETP.LT.AND P2, PT, R39, UR4, !P0 ;  /* 0x0000000427007c0c */ /* 0x000fe2000c741270 */
[----:B------:R-:W-:Y:S01]  /*d010*/  IMAD R39, R204, 0x2, R43 ;  /* 0x00000002cc277824 */ /* 0x000fe200078e022b */
[----:B------:R-:W-:Y:S01]  /*d020*/  LEA R42, P6, R43, R122, 0x1 ;  /* 0x0000007a2b2a7211 */ /* 0x000fe200078c08ff */
[----:B------:R-:W-:Y:S01]  /*d030*/  ULDC UR4, c[0x0][0x22c] ;  /* 0x00008b0000047ab9 */ /* 0x000fe20000000800 */
[----:B------:R-:W-:-:S02]  /*d040*/  PRMT R82, R82, 0x7632, R82 ;  /* 0x0000763252527816 */ /* 0x000fc40000000052 */
[-C--:B------:R-:W-:Y:S02]  /*d050*/  LEA.HI.X.SX32 R43, R43, R123.reuse, 0x1, P6 ;  /* 0x0000007b2b2b7211 */ /* 0x080fe400030f0eff */
[----:B0-----:R-:W-:Y:S01]  /*d060*/  PRMT R83, R83, 0x7632, R83 ;  /* 0x0000763253537816 */ /* 0x001fe20000000053 */
[----:B------:R0:W-:Y:S01]  /*d070*/  @P3 STG.E.U16 desc[UR18][R46.64], R82 ;  /* 0x000000522e003986 */ /* 0x0001e2000c101512 */
[CC--:B-1----:R-:W-:Y:S01]  /*d080*/  LEA R44, P6, R39.reuse, R122.reuse, 0x1 ;  /* 0x0000007a272c7211 */ /* 0x0c2fe200078c08ff */
[----:B------:R-:W-:Y:S01]  /*d090*/  IMAD R41, R204, 0x2, R39 ;  /* 0x00000002cc297824 */ /* 0x000fe200078e0227 */
[----:B------:R-:W-:Y:S01]  /*d0a0*/  ISETP.LT.AND P3, PT, R36, UR4, !P0 ;  /* 0x0000000424007c0c */ /* 0x000fe2000c761270 */
[----:B------:R-:W-:Y:S01]  /*d0b0*/  ULDC UR4, c[0x0][0x22c] ;  /* 0x00008b0000047ab9 */ /* 0x000fe20000000800 */
[----:B------:R1:W-:Y:S01]  /*d0c0*/  @P4 STG.E.U16 desc[UR18][R42.64], R83 ;  /* 0x000000532a004986 */ /* 0x0003e2000c101512 */
[----:B------:R-:W-:Y:S02]  /*d0d0*/  LEA.HI.X.SX32 R45, R39, R123, 0x1, P6 ;  /* 0x0000007b272d7211 */ /* 0x000fe400030f0eff */
[----:B------:R-:W-:Y:S01]  /*d0e0*/  ISETP.LT.AND P4, PT, R40, UR4, !P0 ;  /* 0x0000000428007c0c */ /* 0x000fe2000c781270 */
[----:B------:R-:W-:Y:S01]  /*d0f0*/  IMAD R39, R204, 0x2, R41 ;  /* 0x00000002cc277824 */ /* 0x000fe200078e0229 */
[----:B------:R-:W-:Y:S01]  /*d100*/  LEA R40, P6, R41, R122, 0x1 ;  /* 0x0000007a29287211 */ /* 0x000fe200078c08ff */
[----:B------:R-:W-:Y:S01]  /*d110*/  ULDC UR4, c[0x0][0x22c] ;  /* 0x00008b0000047ab9 */ /* 0x000fe20000000800 */
[----:B------:R3:W-:Y:S01]  /*d120*/  @P5 STG.E.U16 desc[UR18][R44.64], R84 ;  /* 0x000000542c005986 */ /* 0x0007e2000c101512 */
[----:B------:R-:W-:-:S02]  /*d130*/  ISETP.LT.AND P5, PT, R35, UR4, !P0 ;  /* 0x0000000423007c0c */ /* 0x000fc4000c7a1270 */
[-C--:B------:R-:W-:Y:S01]  /*d140*/  LEA.HI.X.SX32 R41, R41, R123.reuse, 0x1, P6 ;  /* 0x0000007b29297211 */ /* 0x080fe200030f0eff */
[----:B------:R-:W-:Y:S01]  /*d150*/  IMAD R35, R204, 0x2, R39 ;  /* 0x00000002cc237824 */ /* 0x000fe200078e0227 */
[CC--:B0-----:R-:W-:Y:S01]  /*d160*/  LEA R46, P6, R39.reuse, R122.reuse, 0x1 ;  /* 0x0000007a272e7211 */ /* 0x0c1fe200078c08ff */
[----:B------:R-:W-:Y:S01]  /*d170*/  ULDC UR4, c[0x0][0x22c] ;  /* 0x00008b0000047ab9 */ /* 0x000fe20000000800 */
[----:B-1----:R-:W0:Y:S01]  /*d180*/  LDC R43, c[0x0][0x248] ;  /* 0x00009200ff2b7b82 */ /* 0x002e220000000800 */
[----:B------:R1:W-:Y:S01]  /*d190*/  @P2 STG.E.U16 desc[UR18][R40.64], R85 ;  /* 0x0000005528002986 */ /* 0x0003e2000c101512 */
[----:B------:R-:W-:Y:S02]  /*d1a0*/  LEA.HI.X.SX32 R47, R39, R123, 0x1, P6 ;  /* 0x0000007b272f7211 */ /* 0x000fe400030f0eff */
[----:B------:R-:W-:Y:S01]  /*d1b0*/  ISETP.LT.AND P2, PT, R38, UR4, !P0 ;  /* 0x0000000426007c0c */ /* 0x000fe2000c741270 */
[----:B------:R-:W-:Y:S01]  /*d1c0*/  ULDC UR4, c[0x0][0x22c] ;  /* 0x00008b0000047ab9 */ /* 0x000fe20000000800 */
[----:B------:R-:W-:-:S02]  /*d1d0*/  LEA R38, P6, R35, R122, 0x1 ;  /* 0x0000007a23267211 */ /* 0x000fc400078c08ff */
[----:B---3--:R-:W-:Y:S01]  /*d1e0*/  PRMT R84, R84, 0x7632, R84 ;  /* 0x0000763254547816 */ /* 0x008fe20000000054 */
[----:B------:R-:W3:Y:S01]  /*d1f0*/  LDC R42, c[0x0][0x248] ;  /* 0x00009200ff2a7b82 */ /* 0x000ee20000000800 */
[-C--:B------:R-:W-:Y:S01]  /*d200*/  LEA.HI.X.SX32 R39, R35, R123.reuse, 0x1, P6 ;  /* 0x0000007b23277211 */ /* 0x080fe200030f0eff */
[----:B------:R-:W-:Y:S01]  /*d210*/  IMAD R35, R204, 0x2, R35 ;  /* 0x00000002cc237824 */ /* 0x000fe200078e0223 */
[----:B------:R-:W-:Y:S01]  /*d220*/  ISETP.LT.AND P6, PT, R37, UR4, !P0 ;  /* 0x0000000425007c0c */ /* 0x000fe2000c7c1270 */
[----:B------:R-:W-:Y:S01]  /*d230*/  ULDC UR4, c[0x0][0x22c] ;  /* 0x00008b0000047ab9 */ /* 0x000fe20000000800 */
[----:B------:R-:W-:Y:S01]  /*d240*/  @P3 STG.E.U16 desc[UR18][R46.64], R86 ;  /* 0x000000562e003986 */ /* 0x000fe2000c101512 */
[----:B------:R-:W-:Y:S01]  /*d250*/  ISETP.LT.AND P3, PT, R34, UR4, !P0 ;  /* 0x0000000422007c0c */ /* 0x000fe2000c761270 */
[C---:B------:R-:W-:Y:S01]  /*d260*/  IMAD R37, R204.reuse, 0x2, R35 ;  /* 0x00000002cc257824 */ /* 0x040fe200078e0223 */
[----:B-1----:R-:W1:Y:S01]  /*d270*/  LDC R40, c[0x0][0x248] ;  /* 0x00009200ff287b82 */ /* 0x002e620000000800 */
[----:B------:R4:W-:Y:S01]  /*d280*/  @P4 STG.E.U16 desc[UR18][R38.64], R87 ;  /* 0x0000005726004986 */ /* 0x0009e2000c101512 */
[----:B------:R-:W-:Y:S01]  /*d290*/  LEA R34, P4, R35, R122, 0x1 ;  /* 0x0000007a23227211 */ /* 0x000fe200078808ff */
[----:B------:R-:W-:Y:S01]  /*d2a0*/  IMAD R41, R204, 0x2, R37 ;  /* 0x00000002cc297824 */ /* 0x000fe200078e0225 */
[----:B------:R-:W-:Y:S01]  /*d2b0*/  PRMT R85, R85, 0x7632, R85 ;  /* 0x0000763255557816 */ /* 0x000fe20000000055 */
[----:B------:R-:W-:Y:S01]  /*d2c0*/  ULDC UR4, c[0x0][0x22c] ;  /* 0x00008b0000047ab9 */ /* 0x000fe20000000800 */
[----:B------:R-:W-:-:S02]  /*d2d0*/  LEA.HI.X.SX32 R35, R35, R123, 0x1, P4 ;  /* 0x0000007b23237211 */ /* 0x000fc400020f0eff */
[-C--:B------:R-:W-:Y:S01]  /*d2e0*/  LEA R36, P4, R37, R122.reuse, 0x1 ;  /* 0x0000007a25247211 */ /* 0x080fe200078808ff */
[----:B------:R-:W2:Y:S02]  /*d2f0*/  LDC R44, c[0x0][0x248] ;  /* 0x00009200ff2c7b82 */ /* 0x000ea40000000800 */
[----:B------:R0:W-:Y:S01]  /*d300*/  @P5 STG.E.U16 desc[UR18][R34.64], R84 ;  /* 0x0000005422005986 */ /* 0x0001e2000c101512 */
[----:B----4-:R-:W-:Y:S02]  /*d310*/  LEA R38, P5, R41, R122, 0x1 ;  /* 0x0000007a29267211 */ /* 0x010fe400078a08ff */
[-C--:B------:R-:W-:Y:S02]  /*d320*/  LEA.HI.X.SX32 R37, R37, R123.reuse, 0x1, P4 ;  /* 0x0000007b25257211 */ /* 0x080fe400020f0eff */
[----:B------:R-:W-:Y:S01]  /*d330*/  LEA.HI.X.SX32 R39, R41, R123, 0x1, P5 ;  /* 0x0000007b29277211 */ /* 0x000fe200028f0eff */
[----:B------:R-:W-:Y:S01]  /*d340*/  IMAD R41, R204, 0x2, R41 ;  /* 0x00000002cc297824 */ /* 0x000fe200078e0229 */
[----:B------:R-:W-:Y:S01]  /*d350*/  PRMT R86, R86, 0x7632, R86 ;  /* 0x0000763256567816 */ /* 0x000fe20000000056 */
[----:B------:R4:W-:Y:S01]  /*d360*/  @P2 STG.E.U16 desc[UR18][R36.64], R85 ;  /* 0x0000005524002986 */ /* 0x0009e2000c101512 */
[----:B------:R-:W2:Y:S01]  /*d370*/  LDC R46, c[0x0][0x248] ;  /* 0x00009200ff2e7b82 */ /* 0x000ea20000000800 */
[----:B------:R-:W-:-:S02]  /*d380*/  IMAD R204, R204, 0x2, R41 ;  /* 0x00000002cccc7824 */ /* 0x000fc400078e0229 */
[----:B------:R3:W-:Y:S01]  /*d390*/  @P6 STG.E.U16 desc[UR18][R38.64], R86 ;  /* 0x0000005626006986 */ /* 0x0007e2000c101512 */
[-C--:B0-----:R-:W-:Y:S02]  /*d3a0*/  LEA R34, P6, R41, R122.reuse, 0x1 ;  /* 0x0000007a29227211 */ /* 0x081fe400078c08ff */
[----:B------:R-:W-:Y:S01]  /*d3b0*/  ISETP.LT.AND P4, PT, R29, UR4, !P0 ;  /* 0x000000041d007c0c */ /* 0x000fe2000c781270 */
[----:B------:R-:W-:Y:S01]  /*d3c0*/  IMAD R29, R43, 0x2, R204 ;  /* 0x000000022b1d7824 */ /* 0x000fe200078e02cc */
[-C--:B------:R-:W-:Y:S01]  /*d3d0*/  LEA.HI.X.SX32 R35, R41, R123.reuse, 0x1, P6 ;  /* 0x0000007b29237211 */ /* 0x080fe200030f0eff */
[----:B------:R-:W-:Y:S01]  /*d3e0*/  ULDC UR4, c[0x0][0x22c] ;  /* 0x00008b0000047ab9 */ /* 0x000fe20000000800 */
[----:B------:R-:W-:Y:S01]  /*d3f0*/  PRMT R87, R87, 0x7632, R87 ;  /* 0x0000763257577816 */ /* 0x000fe20000000057 */
[----:B------:R-:W0:Y:S01]  /*d400*/  LDC R41, c[0x0][0x248] ;  /* 0x00009200ff297b82 */ /* 0x000e220000000800 */
[C---:B----4-:R-:W-:Y:S02]  /*d410*/  LEA R36, P6, R204.reuse, R122, 0x1 ;  /* 0x0000007acc247211 */ /* 0x050fe400078c08ff */
[----:B------:R-:W-:Y:S01]  /*d420*/  ISETP.LT.AND P2, PT, R33, UR4, !P0 ;  /* 0x0000000421007c0c */ /* 0x000fe2000c741270 */
[----:B------:R-:W-:Y:S01]  /*d430*/  ULDC UR4, c[0x0][0x22c] ;  /* 0x00008b0000047ab9 */ /* 0x000fe20000000800 */
[----:B------:R-:W-:-:S02]  /*d440*/  LEA.HI.X.SX32 R37, R204, R123, 0x1, P6 ;  /* 0x0000007bcc257211 */ /* 0x000fc400030f0eff */
[-C--:B---3--:R-:W-:Y:S02]  /*d450*/  LEA R38, P6, R29, R122.reuse, 0x1 ;  /* 0x0000007a1d267211 */ /* 0x088fe400078c08ff */
[----:B------:R-:W-:Y:S01]  /*d460*/  ISETP.LT.AND P5, PT, R31, UR4, !P0 ;  /* 0x000000041f007c0c */ /* 0x000fe2000c7a1270 */
[----:B------:R-:W-:Y:S01]  /*d470*/  ULDC UR4, c[0x0][0x22c] ;  /* 0x00008b0000047ab9 */ /* 0x000fe20000000800 */
[-C--:B------:R-:W-:Y:S01]  /*d480*/  LEA.HI.X.SX32 R39, R29, R123.reuse, 0x1, P6 ;  /* 0x0000007b1d277211 */ /* 0x080fe200030f0eff */
[----:B-1----:R-:W-:Y:S01]  /*d490*/  IMAD R29, R40, 0x2, R29 ;  /* 0x00000002281d7824 */ /* 0x002fe200078e021d */
[----:B------:R-:W-:Y:S01]  /*d4a0*/  @P3 STG.E.U16 desc[UR18][R34.64], R87 ;  /* 0x0000005722003986 */ /* 0x000fe2000c101512 */
[----:B------:R-:W-:Y:S01]  /*d4b0*/  ISETP.LT.AND P3, PT, R28, UR4, !P0 ;  /* 0x000000041c007c0c */ /* 0x000fe2000c761270 */
[----:B------:R-:W-:Y:S01]  /*d4c0*/  ULDC UR4, c[0x0][0x22c] ;  /* 0x00008b0000047ab9 */ /* 0x000fe20000000800 */
[----:B------:R-:W-:Y:S01]  /*d4d0*/  IMAD R31, R42, 0x2, R29 ;  /* 0x000000022a1f7824 */ /* 0x000fe200078e021d */
[----:B------:R1:W-:Y:S01]  /*d4e0*/  @P4 STG.E.U16 desc[UR18][R36.64], R88 ;  /* 0x0000005824004986 */ /* 0x0003e2000c101512 */
[C---:B------:R-:W-:Y:S01]  /*d4f0*/  LEA R28, P6, R29.reuse, R122, 0x1 ;  /* 0x0000007a1d1c7211 */ /* 0x040fe200078c08ff */
[----:B------:R-:W3:Y:S01]  /*d500*/  LDC R40, c[0x0][0x248] ;  /* 0x00009200ff287b82 */ /* 0x000ee20000000800 */
[----:B------:R-:W-:Y:S01]  /*d510*/  ISETP.LT.AND P4, PT, R32, UR4, !P0 ;  /* 0x0000000420007c0c */ /* 0x000fe2000c781270 */
[----:B------:R-:W-:Y:S01]  /*d520*/  ULDC UR4, c[0x0][0x22c] ;  /* 0x00008b0000047ab9 */ /* 0x000fe20000000800 */
[----:B------:R4:W-:Y:S01]  /*d530*/  @P2 STG.E.U16 desc[UR18][R38.64], R89 ;  /* 0x0000005926002986 */ /* 0x0009e2000c101512 */
[----:B------:R-:W-:-:S02]  /*d540*/  LEA.HI.X.SX32 R29, R29, R123, 0x1, P6 ;  /* 0x0000007b1d1d7211 */ /* 0x000fc400030f0eff */
[----:B------:R-:W-:Y:S02]  /*d550*/  ISETP.LT.AND P2, PT, R27, UR4, !P0 ;  /* 0x000000041b007c0c */ /* 0x000fe4000c741270 */
[----:B-1----:R-:W1:Y:S01]  /*d560*/  LDC R37, c[0x0][0x248] ;  /* 0x00009200ff257b82 */ /* 0x002e620000000800 */
[CC--:B------:R-:W-:Y:S01]  /*d570*/  LEA R32, P6, R31.reuse, R122.reuse, 0x1 ;  /* 0x0000007a1f207211 */ /* 0x0c0fe200078c08ff */
[----:B--2---:R-:W-:Y:S01]  /*d580*/  IMAD R27, R44, 0x2, R31 ;  /* 0x000000022c1b7824 */ /* 0x004fe200078e021f */
[----:B------:R-:W-:Y:S01]  /*d590*/  ULDC UR4, c[0x0][0x22c] ;  /* 0x00008b0000047ab9 */ /* 0x000fe20000000800 */
[----:B------:R-:W-:Y:S01]  /*d5a0*/  @P5 STG.E.U16 desc[UR18][R28.64], R90 ;  /* 0x0000005a1c005986 */ /* 0x000fe2000c101512 */
[----:B------:R-:W-:Y:S01]  /*d5b0*/  LEA.HI.X.SX32 R33, R31, R123, 0x1, P6 ;  /* 0x0000007b1f217211 */ /* 0x000fe200030f0eff */
[----:B------:R-:W-:Y:S01]  /*d5c0*/  IMAD R36, R46, 0x2, R27 ;  /* 0x000000022e247824 */ /* 0x000fe200078e021b */
[----:B------:R-:W-:Y:S01]  /*d5d0*/  ISETP.LT.AND P5, PT, R30, UR4, !P0 ;  /* 0x000000041e007c0c */ /* 0x000fe2000c7a1270 */
[----:B----4-:R-:W2:Y:S01]  /*d5e0*/  LDC R38, c[0x0][0x248] ;  /* 0x00009200ff267b82 */ /* 0x010ea20000000800 */
[----:B------:R-:W-:-:S02]  /*d5f0*/  LEA R30, P6, R27, R122, 0x1 ;  /* 0x0000007a1b1e7211 */ /* 0x000fc400078c08ff */
[----:B------:R-:W-:Y:S01]  /*d600*/  PRMT R88, R88, 0x7632, R88 ;  /* 0x0000763258587816 */ /* 0x000fe20000000058 */
[----:B------:R4:W-:Y:S01]  /*d610*/  @P3 STG.E.U16 desc[UR18][R32.64], R91 ;  /* 0x0000005b20003986 */ /* 0x0009e2000c101512 */
[----:B------:R-:W-:Y:S01]  /*d620*/  LEA.HI.X.SX32 R31, R27, R123, 0x1, P6 ;  /* 0x0000007b1b1f7211 */ /* 0x000fe200030f0eff */
[----:B------:R-:W-:Y:S01]  /*d630*/  ULDC UR4, c[0x0][0x22c] ;  /* 0x00008b0000047ab9 */ /* 0x000fe20000000800 */
[----:B------:R-:W-:-:S04]  /*d640*/  LEA R34, P6, R36, R122, 0x1 ;  /* 0x0000007a24227211 */ /* 0x000fc800078c08ff */
[----:B------:R-:W-:Y:S01]  /*d650*/  LEA.HI.X.SX32 R35, R36, R123, 0x1, P6 ;  /* 0x0000007b24237211 */ /* 0x000fe200030f0eff */
[----:B0-----:R-:W-:Y:S01]  /*d660*/  IMAD R36, R41, 0x2, R36 ;  /* 0x0000000229247824 */ /* 0x001fe200078e0224 */
[----:B------:R-:W-:Y:S01]  /*d670*/  PRMT R89, R89, 0x7632, R89 ;  /* 0x0000763259597816 */ /* 0x000fe20000000059 */
[----:B------:R-:W-:Y:S02]  /*d680*/  @P4 STG.E.U16 desc[UR18][R30.64], R88 ;  /* 0x000000581e004986 */ /* 0x000fe4000c101512 */
[----:B-1----:R-:W-:Y:S01]  /*d690*/  IMAD R27, R37, 0x2, R36 ;  /* 0x00000002251b7824 */ /* 0x002fe200078e0224 */
[----:B----4-:R-:W0:Y:S01]  /*d6a0*/  LDC R33, c[0x0][0x248] ;  /* 0x00009200ff217b82 */ /* 0x010e220000000800 */
[----:B------:R1:W-:Y:S01]  /*d6b0*/  @P2 STG.E.U16 desc[UR18][R34.64], R89 ;  /* 0x0000005922002986 */ /* 0x0003e2000c101512 */
[----:B------:R-:W-:Y:S01]  /*d6c0*/  ISETP.LT.AND P3, PT, R25, UR4, !P0 ;  /* 0x0000000419007c0c */ /* 0x000fe2000c761270 */
[----:B------:R-:W-:Y:S01]  /*d6d0*/  ULDC UR4, c[0x0][0x22c] ;  /* 0x00008b0000047ab9 */ /* 0x000fe20000000800 */
[----:B------:R-:W-:-:S02]  /*d6e0*/  LEA R28, P6, R27, R122, 0x1 ;  /* 0x0000007a1b1c7211 */ /* 0x000fc400078c08ff */
[----:B------:R-:W-:Y:S01]  /*d6f0*/  ISETP.LT.AND P4, PT, R24, UR4, !P0 ;  /* 0x0000000418007c0c */ /* 0x000fe2000c781270 */
[----:B------:R-:W-:Y:S01]  /*d700*/  ULDC UR4, c[0x0][0x22c] ;  /* 0x00008b0000047ab9 */ /* 0x000fe20000000800 */
[-C--:B------:R-:W-:Y:S01]  /*d710*/  LEA.HI.X.SX32 R29, R27, R123.reuse, 0x1, P6 ;  /* 0x0000007b1b1d7211 */ /* 0x080fe200030f0eff */
[----:B-1----:R-:W1:Y:S01]  /*d720*/  LDC R35, c[0x0][0x248] ;  /* 0x00009200ff237b82 */ /* 0x002e620000000800 */
[----:B--2---:R-:W-:Y:S01]  /*d730*/  IMAD R27, R38, 0x2, R27 ;  /* 0x00000002261b7824 */ /* 0x004fe200078e021b */
[----:B------:R-:W-:Y:S02]  /*d740*/  LEA R24, P2, R36, R122, 0x1 ;  /* 0x0000007a24187211 */ /* 0x000fe400078408ff */
[----:B------:R-:W-:Y:S01]  /*d750*/  PRMT R90, R90, 0x7632, R90 ;  /* 0x000076325a5a7816 */ /* 0x000fe2000000005a */
[----:B---3--:R-:W-:Y:S01]  /*d760*/  IMAD R32, R40, 0x2, R27 ;  /* 0x0000000228207824 */ /* 0x008fe200078e021b */
[----:B------:R-:W-:Y:S02]  /*d770*/  LEA.HI.X.SX32 R25, R36, R123, 0x1, P2 ;  /* 0x0000007b24197211 */ /* 0x000fe400010f0eff */
[----:B------:R-:W2:Y:S01]  /*d780*/  LDC R34, c[0x0][0x248] ;  /* 0x00009200ff227b82 */ /* 0x000ea20000000800 */
[----:B------:R-:W-:-:S02]  /*d790*/  PRMT R91, R91, 0x7632, R91 ;  /* 0x000076325b5b7816 */ /* 0x000fc4000000005b */
[----:B------:R-:W-:Y:S01]  /*d7a0*/  ISETP.LT.AND P2, PT, R26, UR4, !P0 ;  /* 0x000000041a007c0c */ /* 0x000fe2000c741270 */
[----:B------:R-:W-:Y:S01]  /*d7b0*/  @P5 STG.E.U16 desc[UR18][R24.64], R90 ;  /* 0x0000005a18005986 */ /* 0x000fe2000c101512 */
[CC--:B------:R-:W-:Y:S01]  /*d7c0*/  LEA R30, P6, R32.reuse, R122.reuse, 0x1 ;  /* 0x0000007a201e7211 */ /* 0x0c0fe200078c08ff */
[----:B------:R-:W-:Y:S02]  /*d7d0*/  ULDC UR4, c[0x0][0x22c] ;  /* 0x00008b0000047ab9 */ /* 0x000fe40000000800 */
[----:B------:R-:W3:Y:S01]  /*d7e0*/  LDC R36, c[0x0][0x248] ;  /* 0x00009200ff247b82 */ /* 0x000ee20000000800 */
[----:B------:R4:W-:Y:S01]  /*d7f0*/  @P3 STG.E.U16 desc[UR18][R28.64], R91 ;  /* 0x0000005b1c003986 */ /* 0x0009e2000c101512 */
[----:B------:R-:W-:Y:S02]  /*d800*/  LEA R26, P3, R27, R122, 0x1 ;  /* 0x0000007a1b1a7211 */ /* 0x000fe400078608ff */
[-C--:B------:R-:W-:Y:S01]  /*d810*/  LEA.HI.X.SX32 R31, R32, R123.reuse, 0x1, P6 ;  /* 0x0000007b201f7211 */ /* 0x080fe200030f0eff */
[----:B0-----:R-:W-:Y:S01]  /*d820*/  IMAD R32, R33, 0x2, R32 ;  /* 0x0000000221207824 */ /* 0x001fe200078e0220 */
[----:B------:R-:W-:-:S02]  /*d830*/  LEA.HI.X.SX32 R27, R27, R123, 0x1, P3 ;  /* 0x0000007b1b1b7211 */ /* 0x000fc400018f0eff */
[----:B------:R-:W-:Y:S01]  /*d840*/  ISETP.LT.AND P3, PT, R19, UR5, !P0 ;  /* 0x0000000513007c0c */ /* 0x000fe2000c761270 */
[----:B-1----:R-:W-:Y:S01]  /*d850*/  IMAD R19, R35, 0x2, R32 ;  /* 0x0000000223137824 */ /* 0x002fe200078e0220 */
[----:B------:R-:W0:Y:S01]  /*d860*/  LDC R38, c[0x0][0x248] ;  /* 0x00009200ff267b82 */ /* 0x000e220000000800 */
[----:B------:R-:W-:Y:S01]  /*d870*/  ISETP.LT.AND P5, PT, R21, UR4, !P0 ;  /* 0x0000000415007c0c */ /* 0x000fe2000c7a1270 */
[----:B------:R1:W-:Y:S01]  /*d880*/  @P4 STG.E.U16 desc[UR18][R26.64], R92 ;  /* 0x0000005c1a004986 */ /* 0x0003e2000c101512 */
[----:B------:R-:W-:Y:S01]  /*d890*/  ULDC UR4, c[0x0][0x22c] ;  /* 0x00008b0000047ab9 */ /* 0x000fe20000000800 */
[CC--:B----4-:R-:W-:Y:S01]  /*d8a0*/  LEA R28, P6, R19.reuse, R122.reuse, 0x1 ;  /* 0x0000007a131c7211 */ /* 0x0d0fe200078c08ff */
[----:B------:R-:W-:Y:S01]  /*d8b0*/  ULDC UR5, c[0x0][0x22c] ;  /* 0x00008b0000057ab9 */ /* 0x000fe20000000800 */
[----:B------:R4:W-:Y:S01]  /*d8c0*/  @P2 STG.E.U16 desc[UR18][R30.64], R93 ;  /* 0x0000005d1e002986 */ /* 0x0009e2000c101512 */
[----:B------:R-:W-:Y:S02]  /*d8d0*/  LEA R24, P2, R32, R122, 0x1 ;  /* 0x0000007a20187211 */ /* 0x000fe400078408ff */
[-C--:B------:R-:W-:Y:S01]  /*d8e0*/  LEA.HI.X.SX32 R29, R19, R123.reuse, 0x1, P6 ;  /* 0x0000007b131d7211 */ /* 0x080fe200030f0eff */
[----:B--2---:R-:W-:Y:S01]  /*d8f0*/  IMAD R19, R34, 0x2, R19 ;  /* 0x0000000222137824 */ /* 0x004fe200078e0213 */
[----:B------:R-:W-:Y:S01]  /*d900*/  LEA.HI.X.SX32 R25, R32, R123, 0x1, P2 ;  /* 0x0000007b20197211 */ /* 0x000fe200010f0eff */
[----:B-1----:R-:W1:Y:S01]  /*d910*/  LDC R27, c[0x0][0x248] ;  /* 0x00009200ff1b7b82 */ /* 0x002e620000000800 */
[----:B------:R-:W-:-:S03]  /*d920*/  ISETP.LT.AND P2, PT, R18, UR4, !P0 ;  /* 0x0000000412007c0c */ /* 0x000fc6000c741270 */
[----:B------:R2:W-:Y:S01]  /*d930*/  @P5 STG.E.U16 desc[UR18][R24.64], R94 ;  /* 0x0000005e18005986 */ /* 0x0005e2000c101512 */
[----:B---3--:R-:W-:Y:S01]  /*d940*/  IMAD R21, R36, 0x2, R19 ;  /* 0x0000000224157824 */ /* 0x008fe200078e0213 */
[----:B------:R-:W-:Y:S01]  /*d950*/  ISETP.LT.AND P4, PT, R22, UR5, !P0 ;  /* 0x0000000516007c0c */ /* 0x000fe2000c781270 */
[----:B------:R-:W-:Y:S01]  /*d960*/  ULDC UR4, c[0x0][0x22c] ;  /* 0x00008b0000047ab9 */ /* 0x000fe20000000800 */
[----:B----4-:R-:W3:Y:S01]  /*d970*/  LDC R31, c[0x0][0x248] ;  /* 0x00009200ff1f7b82 */ /* 0x010ee20000000800 */
[----:B------:R4:W-:Y:S01]  /*d980*/  @P3 STG.E.U16 desc[UR18][R28.64], R95 ;  /* 0x0000005f1c003986 */ /* 0x0009e2000c101512 */
[-C--:B------:R-:W-:Y:S01]  /*d990*/  LEA R18, P3, R19, R122.reuse, 0x1 ;  /* 0x0000007a13127211 */ /* 0x080fe200078608ff */
[----:B------:R-:W-:Y:S01]  /*d9a0*/  ULDC UR5, c[0x0][0x22c] ;  /* 0x00008b0000057ab9 */ /* 0x000fe20000000800 */
[----:B------:R-:W-:Y:S02]  /*d9b0*/  LEA R22, P6, R21, R122, 0x1 ;  /* 0x0000007a15167211 */ /* 0x000fe400078c08ff */
[----:B------:R-:W-:Y:S01]  /*d9c0*/  ISETP.LT.AND P5, PT, R23, UR4, !P0 ;  /* 0x0000000417007c0c */ /* 0x000fe2000c7a1270 */
[----:B------:R-:W-:Y:S01]  /*d9d0*/  ULDC UR4, c[0x0][0x22c] ;  /* 0x00008b0000047ab9 */ /* 0x000fe20000000800 */
[----:B------:R-:W-:Y:S01]  /*d9e0*/  LEA.HI.X.SX32 R19, R19, R123, 0x1, P3 ;  /* 0x0000007b13137211 */ /* 0x000fe200018f0eff */
[----:B--2---:R-:W2:Y:S01]  /*d9f0*/  LDC R25, c[0x0][0x248] ;  /* 0x00009200ff197b82 */ /* 0x004ea20000000800 */
[----:B------:R-:W-:-:S02]  /*da00*/  PRMT R92, R92, 0x7632, R92 ;  /* 0x000076325c5c7816 */ /* 0x000fc4000000005c */
[----:B------:R-:W-:Y:S01]  /*da10*/  ISETP.LT.AND P3, PT, R10, UR4, !P0 ;  /* 0x000000040a007c0c */ /* 0x000fe2000c761270 */
[----:B------:R-:W-:Y:S01]  /*da20*/  ULDC UR4, c[0x0][0x22c] ;  /* 0x00008b0000047ab9 */ /* 0x000fe20000000800 */
[----:B------:R-:W-:Y:S01]  /*da30*/  LEA.HI.X.SX32 R23, R21, R123, 0x1, P6 ;  /* 0x0000007b15177211 */ /* 0x000fe200030f0eff */
[----:B0-----:R-:W-:Y:S01]  /*da40*/  IMAD R10, R38, 0x2, R21 ;  /* 0x00000002260a7824 */ /* 0x001fe200078e0215 */
[----:B------:R-:W-:Y:S01]  /*da50*/  PRMT R93, R93, 0x7632, R93 ;  /* 0x000076325d5d7816 */ /* 0x000fe2000000005d */
[----:B------:R-:W-:Y:S01]  /*da60*/  @P2 STG.E.U16 desc[UR18][R18.64], R92 ;  /* 0x0000005c12002986 */ /* 0x000fe2000c101512 */
[----:B------:R-:W-:Y:S01]  /*da70*/  ISETP.LT.AND P2, PT, R20, UR4, !P0 ;  /* 0x0000000414007c0c */ /* 0x000fe2000c741270 */
[----:B------:R-:W-:Y:S01]  /*da80*/  ULDC UR4, c[0x0][0x22c] ;  /* 0x00008b0000047ab9 */ /* 0x000fe20000000800 */
[----:B----4-:R-:W0:Y:S01]  /*da90*/  LDC R29, c[0x0][0x248] ;  /* 0x00009200ff1d7b82 */ /* 0x010e220000000800 */
[----:B------:R4:W-:Y:S01]  /*daa0*/  @P4 STG.E.U16 desc[UR18][R22.64], R93 ;  /* 0x0000005d16004986 */ /* 0x0009e2000c101512 */
[----:B------:R-:W-:Y:S01]  /*dab0*/  ISETP.LT.AND P6, PT, R16, UR4, !P0 ;  /* 0x0000000410007c0c */ /* 0x000fe2000c7c1270 */
[----:B-1----:R-:W-:Y:S01]  /*dac0*/  IMAD R16, R27, 0x2, R10 ;  /* 0x000000021b107824 */ /* 0x002fe200078e020a */
[----:B------:R-:W-:Y:S01]  /*dad0*/  LEA R20, P4, R10, R122, 0x1 ;  /* 0x0000007a0a147211 */ /* 0x000fe200078808ff */
[----:B------:R-:W-:Y:S01]  /*dae0*/  ULDC UR4, c[0x0][0x22c] ;  /* 0x00008b0000047ab9 */ /* 0x000fe20000000800 */
[----:B------:R-:W-:-:S02]  /*daf0*/  PRMT R94, R94, 0x7632, R94 ;  /* 0x000076325e5e7816 */ /* 0x000fc4000000005e */
[-C--:B------:R-:W-:Y:S01]  /*db00*/  LEA.HI.X.SX32 R21, R10, R123.reuse, 0x1, P4 ;  /* 0x0000007b0a157211 */ /* 0x080fe200020f0eff */
[----:B---3--:R-:W-:Y:S01]  /*db10*/  IMAD R10, R31, 0x2, R16 ;  /* 0x000000021f0a7824 */ /* 0x008fe200078e0210 */
[----:B------:R-:W1:Y:S03]  /*db20*/  LDC R24, c[0x0][0x248] ;  /* 0x00009200ff187b82 */ /* 0x000e660000000800 */
[----:B------:R3:W-:Y:S01]  /*db30*/  @P5 STG.E.U16 desc[UR18][R20.64], R94 ;  /* 0x0000005e14005986 */ /* 0x0007e2000c101512 */
[-C--:B----4-:R-:W-:Y:S02]  /*db40*/  LEA R22, P5, R10, R122.reuse, 0x1 ;  /* 0x0000007a0a167211 */ /* 0x090fe400078a08ff */
[----:B------:R-:W-:Y:S02]  /*db50*/  LEA R18, P4, R16, R122, 0x1 ;  /* 0x0000007a10127211 */ /* 0x000fe400078808ff */
[----:B------:R-:W-:Y:S01]  /*db60*/  LEA.HI.X.SX32 R23, R10, R123, 0x1, P5 ;  /* 0x0000007b0a177211 */ /* 0x000fe200028f0eff */
[----:B--2---:R-:W-:-:S02]  /*db70*/  IMAD R10, R25, 0x2, R10 ;  /* 0x00000002190a7824 */ /* 0x004fc400078e020a */
[----:B------:R-:W2:Y:S01]  /*db80*/  LDC R25, c[0x0][0x248] ;  /* 0x00009200ff197b82 */ /* 0x000ea20000000800 */
[----:B------:R-:W-:Y:S02]  /*db90*/  PRMT R95, R95, 0x7632, R95 ;  /* 0x000076325f5f7816 */ /* 0x000fe4000000005f */
[-C--:B------:R-:W-:Y:S02]  /*dba0*/  LEA.HI.X.SX32 R19, R16, R123.reuse, 0x1, P4 ;  /* 0x0000007b10137211 */ /* 0x080fe400020f0eff */
[----:B------:R-:W-:Y:S01]  /*dbb0*/  ISETP.LT.AND P4, PT, R12, UR4, !P0 ;  /* 0x000000040c007c0c */ /* 0x000fe2000c781270 */
[----:B------:R-:W-:Y:S02]  /*dbc0*/  ULDC UR4, c[0x0][0x22c] ;  /* 0x00008b0000047ab9 */ /* 0x000fe40000000800 */
[----:B---3--:R-:W3:Y:S01]  /*dbd0*/  LDC R21, c[0x0][0x248] ;  /* 0x00009200ff157b82 */ /* 0x008ee20000000800 */
[----:B------:R4:W-:Y:S01]  /*dbe0*/  @P3 STG.E.U16 desc[UR18][R18.64], R95 ;  /* 0x0000005f12003986 */ /* 0x0009e2000c101512 */
[----:B------:R-:W-:Y:S01]  /*dbf0*/  ISETP.LT.AND P3, PT, R17, UR4, !P0 ;  /* 0x0000000411007c0c */ /* 0x000fe2000c761270 */
[----:B------:R-:W-:Y:S01]  /*dc00*/  ULDC UR4, c[0x0][0x22c] ;  /* 0x00008b0000047ab9 */ /* 0x000fe20000000800 */
[CC--:B------:R-:W-:Y:S01]  /*dc10*/  LEA R12, P5, R10.reuse, R122.reuse, 0x1 ;  /* 0x0000007a0a0c7211 */ /* 0x0c0fe200078a08ff */
[----:B0-----:R-:W-:Y:S01]  /*dc20*/  IMAD R17, R29, 0x2, R10 ;  /* 0x000000021d117824 */ /* 0x001fe200078e020a */
[----:B------:R0:W-:Y:S02]  /*dc30*/  @P2 STG.E.U16 desc[UR18][R22.64], R96 ;  /* 0x0000006016002986 */ /* 0x0001e4000c101512 */
[----:B------:R-:W3:Y:S01]  /*dc40*/  LDC R20, c[0x0][0x248] ;  /* 0x00009200ff147b82 */ /* 0x000ee20000000800 */
[----:B------:R-:W-:Y:S01]  /*dc50*/  ISETP.LT.AND P2, PT, R13, UR4, !P0 ;  /* 0x000000040d007c0c */ /* 0x000fe2000c741270 */
[----:B------:R-:W-:Y:S01]  /*dc60*/  ULDC UR4, c[0x0][0x22c] ;  /* 0x00008b0000047ab9 */ /* 0x000fe20000000800 */
[----:B------:R-:W-:Y:S01]  /*dc70*/  LEA.HI.X.SX32 R13, R10, R123, 0x1, P5 ;  /* 0x0000007b0a0d7211 */ /* 0x000fe200028f0eff */
[----:B-1----:R-:W-:Y:S01]  /*dc80*/  IMAD R10, R24, 0x2, R17 ;  /* 0x00000002180a7824 */ /* 0x002fe200078e0211 */
[----:B------:R-:W-:-:S03]  /*dc90*/  LEA R16, P5, R17, R122, 0x1 ;  /* 0x0000007a11107211 */ /* 0x000fc600078a08ff */
[----:B------:R1:W-:Y:S01]  /*dca0*/  @P6 STG.E.U16 desc[UR18][R12.64], R97 ;  /* 0x000000610c006986 */ /* 0x0003e2000c101512 */
[CC--:B----4-:R-:W-:Y:S01]  /*dcb0*/  LEA R18, P6, R10.reuse, R122.reuse, 0x1 ;  /* 0x0000007a0a127211 */ /* 0x0d0fe200078c08ff */
[----:B0-----:R-:W0:Y:S01]  /*dcc0*/  LDC R23, c[0x0][0x248] ;  /* 0x00009200ff177b82 */ /* 0x001e220000000800 */
[-C--:B------:R-:W-:Y:S02]  /*dcd0*/  LEA.HI.X.SX32 R17, R17, R123.reuse, 0x1, P5 ;  /* 0x0000007b11117211 */ /* 0x080fe400028f0eff */
[----:B------:R-:W-:Y:S01]  /*dce0*/  LEA.HI.X.SX32 R19, R10, R123, 0x1, P6 ;  /* 0x0000007b0a137211 */ /* 0x000fe200030f0eff */
[----:B--2---:R-:W-:Y:S01]  /*dcf0*/  IMAD R10, R25, 0x2, R10 ;  /* 0x00000002190a7824 */ /* 0x004fe200078e020a */
[----:B------:R-:W-:Y:S01]  /*dd00*/  ISETP.LT.AND P5, PT, R7, UR4, !P0 ;  /* 0x0000000407007c0c */ /* 0x000fe2000c7a1270 */
[----:B------:R2:W-:Y:S01]  /*dd10*/  @P4 STG.E.U16 desc[UR18][R16.64], R98 ;  /* 0x0000006210004986 */ /* 0x0005e2000c101512 */
[----:B------:R-:W-:Y:S01]  /*dd20*/  ULDC UR4, c[0x0][0x22c] ;  /* 0x00008b0000047ab9 */ /* 0x000fe20000000800 */
[----:B---3--:R-:W-:Y:S01]  /*dd30*/  IMAD R7, R21, 0x2, R10 ;  /* 0x0000000215077824 */ /* 0x008fe200078e020a */
[----:B------:R-:W3:Y:S01]  /*dd40*/  LDC R22, c[0x0][0x248] ;  /* 0x00009200ff167b82 */ /* 0x000ee20000000800 */
[----:B------:R4:W-:Y:S01]  /*dd50*/  @P3 STG.E.U16 desc[UR18][R18.64], R99 ;  /* 0x0000006312003986 */ /* 0x0009e2000c101512 */
[----:B-1----:R-:W-:-:S02]  /*dd60*/  LEA R12, P3, R10, R122, 0x1 ;  /* 0x0000007a0a0c7211 */ /* 0x002fc400078608ff */
[----:B------:R-:W-:Y:S01]  /*dd70*/  ISETP.LT.AND P4, PT, R14, UR5, !P0 ;  /* 0x000000050e007c0c */ /* 0x000fe2000c781270 */
[----:B------:R-:W-:-:S03]  /*dd80*/  ULDC UR5, c[0x0][0x22c] ;  /* 0x00008b0000057ab9 */ /* 0x000fc60000000800 */
[----:B--2---:R-:W1:Y:S01]  /*dd90*/  LDC R17, c[0x0][0x248] ;  /* 0x00009200ff117b82 */ /* 0x004e620000000800 */
[-C--:B------:R-:W-:Y:S01]  /*dda0*/  LEA.HI.X.SX32 R13, R10, R123.reuse, 0x1, P3 ;  /* 0x0000007b0a0d7211 */ /* 0x080fe200018f0eff */
[----:B------:R-:W-:Y:S01]  /*ddb0*/  IMAD R16, R20, 0x2, R7 ;  /* 0x0000000214107824 */ /* 0x000fe200078e0207 */
[-C--:B------:R-:W-:Y:S02]  /*ddc0*/  LEA R14, P3, R7, R122.reuse, 0x1 ;  /* 0x0000007a070e7211 */ /* 0x080fe400078608ff */
[----:B------:R-:W-:Y:S01]  /*ddd0*/  ISETP.LT.AND P6, PT, R15, UR4, !P0 ;  /* 0x000000040f007c0c */ /* 0x000fe2000c7c1270 */
[----:B------:R-:W-:Y:S01]  /*dde0*/  ULDC UR4, c[0x0][0x22c] ;  /* 0x00008b0000047ab9 */ /* 0x000fe20000000800 */
[----:B------:R-:W-:Y:S01]  /*ddf0*/  PRMT R96, R96, 0x7632, R96 ;  /* 0x0000763260607816 */ /* 0x000fe20000000060 */
[----:B----4-:R-:W2:Y:S01]  /*de00*/  LDC R18, c[0x0][0x248] ;  /* 0x00009200ff127b82 */ /* 0x010ea20000000800 */
[----:B------:R-:W-:Y:S02]  /*de10*/  LEA.HI.X.SX32 R15, R7, R123, 0x1, P3 ;  /* 0x0000007b070f7211 */ /* 0x000fe400018f0eff */
[----:B------:R-:W-:Y:S01]  /*de20*/  LEA R10, P3, R16, R122, 0x1 ;  /* 0x0000007a100a7211 */ /* 0x000fe200078608ff */
[----:B------:R4:W-:Y:S01]  /*de30*/  @P2 STG.E.U16 desc[UR18][R12.64], R96 ;  /* 0x000000600c002986 */ /* 0x0009e2000c101512 */
[----:B------:R-:W-:-:S02]  /*de40*/  PRMT R97, R97, 0x7632, R97 ;  /* 0x0000763261617816 */ /* 0x000fc40000000061 */
[----:B------:R-:W-:Y:S01]  /*de50*/  ISETP.LT.AND P2, PT, R11, UR4, !P0 ;  /* 0x000000040b007c0c */ /* 0x000fe2000c741270 */
[----:B------:R-:W-:Y:S01]  /*de60*/  ULDC UR4, c[0x0][0x22c] ;  /* 0x00008b0000047ab9 */ /* 0x000fe20000000800 */
[----:B------:R-:W-:Y:S01]  /*de70*/  LEA.HI.X.SX32 R11, R16, R123, 0x1, P3 ;  /* 0x0000007b100b7211 */ /* 0x000fe200018f0eff */
[----:B0-----:R-:W-:Y:S01]  /*de80*/  IMAD R16, R23, 0x2, R16 ;  /* 0x0000000217107824 */ /* 0x001fe200078e0210 */
[----:B------:R-:W-:Y:S01]  /*de90*/  PRMT R98, R98, 0x7632, R98 ;  /* 0x0000763262627816 */ /* 0x000fe20000000062 */
[----:B------:R0:W-:Y:S01]  /*dea0*/  @P5 STG.E.U16 desc[UR18][R14.64], R97 ;  /* 0x000000610e005986 */ /* 0x0001e2000c101512 */
[----:B------:R-:W2:Y:S03]  /*deb0*/  LDC R20, c[0x0][0x248] ;  /* 0x00009200ff147b82 */ /* 0x000ea60000000800 */
[----:B------:R0:W-:Y:S01]  /*dec0*/  @P6 STG.E.U16 desc[UR18][R10.64], R98 ;  /* 0x000000620a006986 */ /* 0x0001e2000c101512 */
[----:B----4-:R-:W-:-:S02]  /*ded0*/  LEA R12, P6, R16, R122, 0x1 ;  /* 0x0000007a100c7211 */ /* 0x010fc400078c08ff */
[----:B------:R-:W-:Y:S01]  /*dee0*/  ISETP.LT.AND P3, PT, R3, UR4, !P0 ;  /* 0x0000000403007c0c */ /* 0x000fe2000c761270 */
[----:B-1----:R-:W-:Y:S01]  /*def0*/  IMAD R3, R17, 0x2, R16 ;  /* 0x0000000211037824 */ /* 0x002fe200078e0210 */
[-C--:B------:R-:W-:Y:S01]  /*df00*/  LEA.HI.X.SX32 R13, R16, R123.reuse, 0x1, P6 ;  /* 0x0000007b100d7211 */ /* 0x080fe200030f0eff */
[----:B------:R-:W-:Y:S01]  /*df10*/  ULDC UR4, c[0x0][0x22c] ;  /* 0x00008b0000047ab9 */ /* 0x000fe20000000800 */
[----:B------:R-:W1:Y:S01]  /*df20*/  LDC R16, c[0x0][0x248] ;  /* 0x00009200ff107b82 */ /* 0x000e620000000800 */
[----:B---3--:R-:W-:Y:S01]  /*df30*/  IMAD R7, R22, 0x2, R3 ;  /* 0x0000000216077824 */ /* 0x008fe200078e0203 */
[----:B0-----:R-:W-:Y:S02]  /*df40*/  LEA R14, P6, R3, R122, 0x1 ;  /* 0x0000007a030e7211 */ /* 0x001fe400078c08ff */
[----:B------:R-:W-:Y:S02]  /*df50*/  PRMT R99, R99, 0x7632, R99 ;  /* 0x0000763263637816 */ /* 0x000fe40000000063 */
[----:B------:R-:W-:-:S02]  /*df60*/  LEA.HI.X.SX32 R15, R3, R123, 0x1, P6 ;  /* 0x0000007b030f7211 */ /* 0x000fc400030f0eff */
[----:B------:R-:W0:Y:S01]  /*df70*/  LDC R22, c[0x0][0x248] ;  /* 0x00009200ff167b82 */ /* 0x000e220000000800 */
[CC--:B------:R-:W-:Y:S01]  /*df80*/  LEA R10, P6, R7.reuse, R122.reuse, 0x1 ;  /* 0x0000007a070a7211 */ /* 0x0c0fe200078c08ff */
[----:B------:R3:W-:Y:S01]  /*df90*/  @P4 STG.E.U16 desc[UR18][R12.64], R99 ;  /* 0x000000630c004986 */ /* 0x0007e2000c101512 */
[----:B------:R-:W-:Y:S01]  /*dfa0*/  ISETP.LT.AND P5, PT, R8, UR4, !P0 ;  /* 0x0000000408007c0c */ /* 0x000fe2000c7a1270 */
[----:B------:R-:W-:Y:S01]  /*dfb0*/  ULDC UR4, c[0x0][0x22c] ;  /* 0x00008b0000047ab9 */ /* 0x000fe20000000800 */
[----:B------:R-:W-:Y:S01]  /*dfc0*/  LEA.HI.X.SX32 R11, R7, R123, 0x1, P6 ;  /* 0x0000007b070b7211 */ /* 0x000fe200030f0eff */
[----:B--2---:R-:W-:Y:S01]  /*dfd0*/  IMAD R7, R18, 0x2, R7 ;  /* 0x0000000212077824 */ /* 0x004fe200078e0207 */
[----:B------:R-:W-:Y:S01]  /*dfe0*/  ISETP.LT.AND P4, PT, R5, UR4, !P0 ;  /* 0x0000000405007c0c */ /* 0x000fe2000c781270 */
[----:B------:R-:W-:Y:S01]  /*dff0*/  ULDC UR4, c[0x0][0x22c] ;  /* 0x00008b0000047ab9 */ /* 0x000fe20000000800 */
[----:B------:R2:W-:Y:S01]  /*e000*/  @P2 STG.E.U16 desc[UR18][R14.64], R100 ;  /* 0x000000640e002986 */ /* 0x0005e2000c101512 */
[----:B------:R-:W-:Y:S01]  /*e010*/  IMAD R3, R20, 0x2, R7 ;  /* 0x0000000214037824 */ /* 0x000fe200078e0207 */
[----:B------:R-:W-:Y:S01]  /*e020*/  LEA R8, P6, R7, R122, 0x1 ;  /* 0x0000007a07087211 */ /* 0x000fe200078c08ff */
[----:B------:R-:W4:Y:S01]  /*e030*/  LDC R17, c[0x0][0x248] ;  /* 0x00009200ff117b82 */ /* 0x000f220000000800 */
[----:B------:R-:W-:Y:S01]  /*e040*/  ISETP.LT.AND P2, PT, R9, UR4, !P0 ;  /* 0x0000000409007c0c */ /* 0x000fe2000c741270 */
[----:B------:R-:W-:-:S06]  /*e050*/  ULDC UR4, c[0x0][0x22c] ;  /* 0x00008b0000047ab9 */ /* 0x000fcc0000000800 */
[----:B---3--:R-:W3:Y:S01]  /*e060*/  LDC R12, c[0x0][0x248] ;  /* 0x00009200ff0c7b82 */ /* 0x008ee20000000800 */
[----:B------:R0:W-:Y:S01]  /*e070*/  @P3 STG.E.U16 desc[UR18][R10.64], R101 ;  /* 0x000000650a003986 */ /* 0x0001e2000c101512 */
[----:B------:R-:W-:Y:S01]  /*e080*/  LEA.HI.X.SX32 R9, R7, R123, 0x1, P6 ;  /* 0x0000007b07097211 */ /* 0x000fe200030f0eff */
[----:B-1----:R-:W-:Y:S01]  /*e090*/  IMAD R7, R16, 0x2, R3 ;  /* 0x0000000210077824 */ /* 0x002fe200078e0203 */
[----:B------:R-:W-:Y:S01]  /*e0a0*/  ISETP.LT.AND P3, PT, R4, UR4, !P0 ;  /* 0x0000000404007c0c */ /* 0x000fe2000c761270 */
[----:B------:R-:W-:-:S03]  /*e0b0*/  ULDC UR4, c[0x0][0x22c] ;  /* 0x00008b0000047ab9 */ /* 0x000fc60000000800 */
[----:B--2---:R-:W1:Y:S01]  /*e0c0*/  LDC R14, c[0x0][0x248] ;  /* 0x00009200ff0e7b82 */ /* 0x004e620000000800 */
[C---:B------:R-:W-:Y:S01]  /*e0d0*/  LEA R4, P6, R3.reuse, R122, 0x1 ;  /* 0x0000007a03047211 */ /* 0x040fe200078c08ff */
[----:B------:R-:W-:Y:S01]  /*e0e0*/  @P5 STG.E.U16 desc[UR18][R8.64], R102 ;  /* 0x0000006608005986 */ /* 0x000fe2000c101512 */
[----:B------:R-:W-:Y:S01]  /*e0f0*/  ISETP.LT.AND P5, PT, R6, UR4, !P0 ;  /* 0x0000000406007c0c */ /* 0x000fe2000c7a1270 */
[----:B------:R-:W-:Y:S01]  /*e100*/  ULDC UR4, c[0x0][0x22c] ;  /* 0x00008b0000047ab9 */ /* 0x000fe20000000800 */
[----:B------:R-:W-:-:S03]  /*e110*/  LEA.HI.X.SX32 R5, R3, R123, 0x1, P6 ;  /* 0x0000007b03057211 */ /* 0x000fc600030f0eff */
[----:B------:R-:W2:Y:S01]  /*e120*/  LDC R13, c[0x0][0x248] ;  /* 0x00009200ff0d7b82 */ /* 0x000ea20000000800 */
[----:B------:R-:W-:Y:S01]  /*e130*/  LEA R6, P6, R7, R122, 0x1 ;  /* 0x0000007a07067211 */ /* 0x000fe200078c08ff */
[----:B0-----:R-:W-:-:S06]  /*e140*/  IMAD R3, R22, 0x2, R7 ;  /* 0x0000000216037824 */ /* 0x001fcc00078e0207 */
[----:B------:R-:W0:Y:S01]  /*e150*/  LDC R16, c[0x0][0x248] ;  /* 0x00009200ff107b82 */ /* 0x000e220000000800 */
[-C--:B------:R-:W-:Y:S02]  /*e160*/  LEA.HI.X.SX32 R7, R7, R123.reuse, 0x1, P6 ;  /* 0x0000007b07077211 */ /* 0x080fe400030f0eff */
[C---:B------:R-:W-:Y:S01]  /*e170*/  LEA R10, P6, R3.reuse, R122, 0x1 ;  /* 0x0000007a030a7211 */ /* 0x040fe200078c08ff */
[----:B------:R4:W-:Y:S01]  /*e180*/  @P4 STG.E.U16 desc[UR18][R4.64], R103 ;  /* 0x0000006704004986 */ /* 0x0009e2000c101512 */
[----:B------:R-:W-:Y:S02]  /*e190*/  PRMT R100, R100, 0x7632, R100 ;  /* 0x0000763264647816 */ /* 0x000fe40000000064 */
[----:B------:R-:W-:Y:S01]  /*e1a0*/  LEA.HI.X.SX32 R11, R3, R123, 0x1, P6 ;  /* 0x0000007b030b7211 */ /* 0x000fe200030f0eff */
[----:B---3--:R-:W-:Y:S01]  /*e1b0*/  IMAD R3, R12, 0x2, R3 ;  /* 0x000000020c037824 */ /* 0x008fe200078e0203 */
[----:B------:R-:W3:Y:S01]  /*e1c0*/  LDC R15, c[0x0][0x248] ;  /* 0x00009200ff0f7b82 */ /* 0x000ee20000000800 */
[----:B------:R1:W-:Y:S01]  /*e1d0*/  @P2 STG.E.U16 desc[UR18][R6.64], R100 ;  /* 0x0000006406002986 */ /* 0x0003e2000c101512 */
[----:B----4-:R-:W-:Y:S01]  /*e1e0*/  PRMT R5, R101, 0x7632, R5 ;  /* 0x0000763265057816 */ /* 0x010fe20000000005 */
[----:B-1----:R-:W-:Y:S01]  /*e1f0*/  IMAD R8, R14, 0x2, R3 ;  /* 0x000000020e087824 */ /* 0x002fe200078e0203 */
[----:B------:R-:W-:-:S04]  /*e200*/  ISETP.LT.AND P4, PT, R179, UR4, !P0 ;  /* 0x00000004b3007c0c */ /* 0x000fc8000c781270 */
[----:B------:R-:W1:Y:S01]  /*e210*/  LDC R14, c[0x0][0x248] ;  /* 0x00009200ff0e7b82 */ /* 0x000e620000000800 */
[----:B------:R-:W-:Y:S01]  /*e220*/  PRMT R102, R102, 0x7632, R102 ;  /* 0x0000763266667816 */ /* 0x000fe20000000066 */
[----:B------:R4:W-:Y:S01]  /*e230*/  @P3 STG.E.U16 desc[UR18][R10.64], R5 ;  /* 0x000000050a003986 */ /* 0x0009e2000c101512 */
[-C--:B------:R-:W-:Y:S01]  /*e240*/  LEA R4, P3, R3, R122.reuse, 0x1 ;  /* 0x0000007a03047211 */ /* 0x080fe200078608ff */
[----:B------:R-:W-:Y:S01]  /*e250*/  ULDC UR4, c[0x0][0x22c] ;  /* 0x00008b0000047ab9 */ /* 0x000fe20000000800 */
[----:B------:R-:W-:-:S03]  /*e260*/  LEA R6, P6, R8, R122, 0x1 ;  /* 0x0000007a08067211 */ /* 0x000fc600078c08ff */
[----:B------:R-:W1:Y:S01]  /*e270*/  LDC R18, c[0x0][0x248] ;  /* 0x00009200ff127b82 */ /* 0x000e620000000800 */
[----:B----4-:R-:W-:Y:S01]  /*e280*/  LEA.HI.X.SX32 R5, R3, R123, 0x1, P3 ;  /* 0x0000007b03057211 */ /* 0x010fe200018f0eff */
[----:B--2---:R-:W-:Y:S01]  /*e290*/  IMAD R3, R13, 0x2, R8 ;  /* 0x000000020d037824 */ /* 0x004fe200078e0208 */
[----:B------:R-:W-:-:S03]  /*e2a0*/  PRMT R103, R103, 0x7632, R103 ;  /* 0x0000763267677816 */ /* 0x000fc60000000067 */
[----:B0-----:R-:W-:Y:S01]  /*e2b0*/  IMAD R12, R16, 0x2, R3 ;  /* 0x00000002100c7824 */ /* 0x001fe200078e0203 */
[----:B------:R-:W-:Y:S01]  /*e2c0*/  LEA.HI.X.SX32 R7, R8, R123, 0x1, P6 ;  /* 0x0000007b08077211 */ /* 0x000fe200030f0eff */
[----:B------:R-:W0:Y:S01]  /*e2d0*/  LDC R16, c[0x0][0x248] ;  /* 0x00009200ff107b82 */ /* 0x000e220000000800 */
[----:B------:R-:W-:Y:S02]  /*e2e0*/  @P5 STG.E.U16 desc[UR18][R4.64], R102 ;  /* 0x0000006604005986 */ /* 0x000fe4000c101512 */
[-C--:B------:R-:W-:Y:S02]  /*e2f0*/  LEA R10, P6, R12, R122.reuse, 0x1 ;  /* 0x0000007a0c0a7211 */ /* 0x080fe400078c08ff */
[----:B------:R-:W-:Y:S01]  /*e300*/  ISETP.LT.AND P2, PT, R180, UR4, !P0 ;  /* 0x00000004b4007c0c */ /* 0x000fe2000c741270 */
[----:B------:R2:W-:Y:S01]  /*e310*/  @P4 STG.E.U16 desc[UR18][R6.64], R103 ;  /* 0x0000006706004986 */ /* 0x0005e2000c101512 */
[----:B------:R-:W-:Y:S01]  /*e320*/  ULDC UR4, c[0x0][0x22c] ;  /* 0x00008b0000047ab9 */ /* 0x000fe20000000800 */
[----:B------:R-:W-:-:S02]  /*e330*/  LEA R8, P4, R3, R122, 0x1 ;  /* 0x0000007a03087211 */ /* 0x000fc400078808ff */
[-C--:B------:R-:W-:Y:S01]  /*e340*/  LEA.HI.X.SX32 R11, R12, R123.reuse, 0x1, P6 ;  /* 0x0000007b0c0b7211 */ /* 0x080fe200030f0eff */
[----:B---3--:R-:W-:Y:S01]  /*e350*/  IMAD R12, R15, 0x2, R12 ;  /* 0x000000020f0c7824 */ /* 0x008fe200078e020c */
[----:B------:R-:W-:Y:S01]  /*e360*/  ISETP.LT.AND P3, PT, R182, UR4, !P0 ;  /* 0x00000004b6007c0c */ /* 0x000fe2000c761270 */
[----:B------:R-:W-:Y:S01]  /*e370*/  ULDC UR4, c[0x0][0x22c] ;  /* 0x00008b0000047ab9 */ /* 0x000fe20000000800 */
[-C--:B------:R-:W-:Y:S01]  /*e380*/  LEA.HI.X.SX32 R9, R3, R123.reuse, 0x1, P4 ;  /* 0x0000007b03097211 */ /* 0x080fe200020f0eff */
[----:B------:R-:W-:Y:S02]  /*e390*/  IMAD R3, R17, 0x2, R12 ;  /* 0x0000000211037824 */ /* 0x000fe400078e020c */
[----:B------:R-:W3:Y:S01]  /*e3a0*/  LDC R17, c[0x0][0x248] ;  /* 0x00009200ff117b82 */ /* 0x000ee20000000800 */
[----:B------:R-:W-:Y:S02]  /*e3b0*/  ISETP.LT.AND P5, PT, R186, UR4, !P0 ;  /* 0x00000004ba007c0c */ /* 0x000fe4000c7a1270 */
[----:B------:R-:W-:Y:S01]  /*e3c0*/  ISETP.LT.AND P4, PT, R187, UR5, !P0 ;  /* 0x00000005bb007c0c */ /* 0x000fe2000c781270 */
[----:B------:R-:W-:Y:S01]  /*e3d0*/  @P2 STG.E.U16 desc[UR18][R8.64], R104 ;  /* 0x0000006808002986 */ /* 0x000fe2000c101512 */
[CC--:B--2---:R-:W-:Y:S01]  /*e3e0*/  LEA R6, P6, R3.reuse, R122.reuse, 0x1 ;  /* 0x0000007a03067211 */ /* 0x0c4fe200078c08ff */
[----:B------:R-:W-:Y:S01]  /*e3f0*/  ULDC UR4, c[0x0][0x22c] ;  /* 0x00008b0000047ab9 */ /* 0x000fe20000000800 */
[----:B------:R-:W-:Y:S01]  /*e400*/  LEA R4, P2, R12, R122, 0x1 ;  /* 0x0000007a0c047211 */ /* 0x000fe200078408ff */
[----:B------:R2:W-:Y:S01]  /*e410*/  @P3 STG.E.U16 desc[UR18][R10.64], R105 ;  /* 0x000000690a003986 */ /* 0x0005e2000c101512 */
[-C--:B------:R-:W-:Y:S01]  /*e420*/  LEA.HI.X.SX32 R7, R3, R123.reuse, 0x1, P6 ;  /* 0x0000007b03077211 */ /* 0x080fe200030f0eff */
[----:B-1----:R-:W-:Y:S01]  /*e430*/  IMAD R3, R14, 0x2, R3 ;  /* 0x000000020e037824 */ /* 0x002fe200078e0203 */
[----:B------:R-:W-:Y:S01]  /*e440*/  LEA.HI.X.SX32 R5, R12, R123, 0x1, P2 ;  /* 0x0000007b0c057211 */ /* 0x000fe200010f0eff */
[----:B------:R-:W-:Y:S01]  /*e450*/  ULDC UR5, c[0x0][0x22c] ;  /* 0x00008b0000057ab9 */ /* 0x000fe20000000800 */
[----:B------:R-:W-:Y:S01]  /*e460*/  ISETP.LT.AND P3, PT, R188, UR4, !P0 ;  /* 0x00000004bc007c0c */ /* 0x000fe2000c761270 */
[----:B------:R-:W1:Y:S01]  /*e470*/  LDS.128 R12, [R2] ;  /* 0x00000000020c7984 */ /* 0x000e620000000c00 */
[----:B--2---:R-:W2:Y:S01]  /*e480*/  LDC R11, c[0x0][0x248] ;  /* 0x00009200ff0b7b82 */ /* 0x004ea20000000800 */
[----:B0-----:R-:W-:-:S02]  /*e490*/  IMAD R10, R16, 0x2, R3 ;  /* 0x00000002100a7824 */ /* 0x001fc400078e0203 */
[----:B------:R0:W-:Y:S01]  /*e4a0*/  @P5 STG.E.U16 desc[UR18][R4.64], R106 ;  /* 0x0000006a04005986 */ /* 0x0001e2000c101512 */
[----:B------:R-:W-:Y:S01]  /*e4b0*/  PRMT R104, R104, 0x7632, R104 ;  /* 0x0000763268687816 */ /* 0x000fe20000000068 */
[----:B------:R-:W-:-:S03]  /*e4c0*/  ULDC UR4, c[0x0][0x22c] ;  /* 0x00008b0000047ab9 */ /* 0x000fc60000000800 */
[----:B------:R-:W4:Y:S01]  /*e4d0*/  LDC R16, c[0x0][0x248] ;  /* 0x00009200ff107b82 */ /* 0x000f220000000800 */
[----:B------:R3:W-:Y:S01]  /*e4e0*/  @P4 STG.E.U16 desc[UR18][R6.64], R107 ;  /* 0x0000006b06004986 */ /* 0x0007e2000c101512 */
[----:B------:R-:W-:-:S04]  /*e4f0*/  LEA R8, P4, R3, R122, 0x1 ;  /* 0x0000007a03087211 */ /* 0x000fc800078808ff */
[-C--:B------:R-:W-:Y:S02]  /*e500*/  LEA.HI.X.SX32 R9, R3, R123.reuse, 0x1, P4 ;  /* 0x0000007b03097211 */ /* 0x080fe400020f0eff */
[-C--:B0-----:R-:W-:Y:S01]  /*e510*/  LEA R4, P6, R10, R122.reuse, 0x1 ;  /* 0x0000007a0a047211 */ /* 0x081fe200078c08ff */
[----:B---3--:R-:W-:Y:S02]  /*e520*/  IMAD R6, R17, 0x2, R10 ;  /* 0x0000000211067824 */ /* 0x008fe400078e020a */
[----:B------:R-:W0:Y:S01]  /*e530*/  LDC R17, c[0x0][0x248] ;  /* 0x00009200ff117b82 */ /* 0x000e220000000800 */
[----:B------:R3:W-:Y:S01]  /*e540*/  @P3 STG.E.U16 desc[UR18][R8.64], R104 ;  /* 0x0000006808003986 */ /* 0x0007e2000c101512 */
[----:B------:R-:W-:Y:S01]  /*e550*/  ISETP.LT.AND P2, PT, R194, UR5, !P0 ;  /* 0x00000005c2007c0c */ /* 0x000fe2000c741270 */
[----:B--2---:R-:W-:Y:S01]  /*e560*/  IMAD R7, R11, 0x2, R6 ;  /* 0x000000020b077824 */ /* 0x004fe200078e0206 */
[----:B------:R-:W-:Y:S02]  /*e570*/  LEA.HI.X.SX32 R5, R10, R123, 0x1, P6 ;  /* 0x0000007b0a057211 */ /* 0x000fe400030f0eff */
[----:B------:R-:W-:-:S02]  /*e580*/  LEA R2, P6, R6, R122, 0x1 ;  /* 0x0000007a06027211 */ /* 0x000fc400078c08ff */
[----:B------:R-:W2:Y:S08]  /*e590*/  LDC R10, c[0x0][0x248] ;  /* 0x00009200ff0a7b82 */ /* 0x000eb00000000800 */
[----:B---3--:R-:W3:Y:S01]  /*e5a0*/  LDC R9, c[0x0][0x248] ;  /* 0x00009200ff097b82 */ /* 0x008ee20000000800 */
[----:B------:R-:W-:Y:S01]  /*e5b0*/  ISETP.LT.AND P5, PT, R195, UR4, !P0 ;  /* 0x00000004c3007c0c */ /* 0x000fe2000c7a1270 */
[----:B----4-:R-:W-:Y:S01]  /*e5c0*/  IMAD R8, R16, 0x2, R7 ;  /* 0x0000000210087824 */ /* 0x010fe200078e0207 */
[----:B------:R-:W-:Y:S01]  /*e5d0*/  PRMT R105, R105, 0x7632, R105 ;  /* 0x0000763269697816 */ /* 0x000fe20000000069 */
[----:B------:R-:W-:Y:S01]  /*e5e0*/  ULDC UR4, c[0x0][0x22c] ;  /* 0x00008b0000047ab9 */ /* 0x000fe20000000800 */
[----:B------:R-:W-:-:S02]  /*e5f0*/  LEA.HI.X.SX32 R3, R6, R123, 0x1, P6 ;  /* 0x0000007b06037211 */ /* 0x000fc400030f0eff */
[CC--:B------:R-:W-:Y:S01]  /*e600*/  LEA R6, P6, R7.reuse, R122.reuse, 0x1 ;  /* 0x0000007a07067211 */ /* 0x0c0fe200078c08ff */
[----:B------:R-:W4:Y:S01]  /*e610*/  LDC R16, c[0x0][0x248] ;  /* 0x00009200ff107b82 */ /* 0x000f220000000800 */
[----:B------:R-:W-:Y:S01]  /*e620*/  ISETP.LT.AND P4, PT, R196, UR4, !P0 ;  /* 0x00000004c4007c0c */ /* 0x000fe2000c781270 */
[----:B------:R1:W-:Y:S01]  /*e630*/  @P2 STG.E.U16 desc[UR18][R4.64], R105 ;  /* 0x0000006904002986 */ /* 0x0003e2000c101512 */
[-C--:B------:R-:W-:Y:S01]  /*e640*/  LEA.HI.X.SX32 R7, R7, R123.reuse, 0x1, P6 ;  /* 0x0000007b07077211 */ /* 0x080fe200030f0eff */
[----:B------:R-:W-:Y:S01]  /*e650*/  ULDC UR4, c[0x0][0x22c] ;  /* 0x00008b0000047ab9 */ /* 0x000fe20000000800 */
[----:B------:R-:W-:Y:S02]  /*e660*/  PRMT R106, R106, 0x7632, R106 ;  /* 0x000076326a6a7816 */ /* 0x000fe4000000006a */
[----:B------:R-:W-:Y:S01]  /*e670*/  ISETP.LT.AND P3, PT, R200, UR4, !P0 ;  /* 0x00000004c8007c0c */ /* 0x000fe2000c761270 */
[----:B------:R-:W-:Y:S01]  /*e680*/  ULDC UR4, c[0x0][0x22c] ;  /* 0x00008b0000047ab9 */ /* 0x000fe20000000800 */
[----:B------:R-:W4:Y:S01]  /*e690*/  LDC R11, c[0x0][0x248] ;  /* 0x00009200ff0b7b82 */ /* 0x000f220000000800 */
[C---:B-1----:R-:W-:Y:S01]  /*e6a0*/  LEA R4, P6, R8.reuse, R122, 0x1 ;  /* 0x0000007a08047211 */ /* 0x042fe200078c08ff */
[----:B------:R1:W-:Y:S03]  /*e6b0*/  @P5 STG.E.U16 desc[UR18][R2.64], R106 ;  /* 0x0000006a02005986 */ /* 0x0003e6000c101512 */
[----:B------:R-:W-:Y:S01]  /*e6c0*/  LEA.HI.X.SX32 R5, R8, R123, 0x1, P6 ;  /* 0x0000007b08057211 */ /* 0x000fe200030f0eff */
[----:B0-----:R-:W-:Y:S01]  /*e6d0*/  IMAD R8, R17, 0x2, R8 ;  /* 0x0000000211087824 */ /* 0x001fe200078e0208 */
[----:B------:R-:W-:Y:S01]  /*e6e0*/  ISETP.LT.AND P2, PT, R202, UR4, !P0 ;  /* 0x00000004ca007c0c */ /* 0x000fe2000c741270 */
[----:B------:R-:W-:Y:S01]  /*e6f0*/  ULDC UR4, c[0x0][0x22c] ;  /* 0x00008b0000047ab9 */ /* 0x000fe20000000800 */
[----:B------:R-:W0:Y:S01]  /*e700*/  LDC R17, c[0x0][0x248] ;  /* 0x00009200ff117b82 */ /* 0x000e220000000800 */
[----:B---3--:R-:W-:Y:S01]  /*e710*/  IMAD R9, R9, 0x2, R8 ;  /* 0x0000000209097824 */ /* 0x008fe200078e0208 */
[----:B------:R-:W-:Y:S01]  /*e720*/  ISETP.LT.AND P5, PT, R205, UR4, !P0 ;  /* 0x00000004cd007c0c */ /* 0x000fe2000c7a1270 */
[----:B------:R-:W-:Y:S01]  /*e730*/  ULDC UR4, c[0x0][0x22c] ;  /* 0x00008b0000047ab9 */ /* 0x000fe20000000800 */
[----:B-1----:R-:W-:-:S02]  /*e740*/  PRMT R3, R107, 0x7632, R3 ;  /* 0x000076326b037816 */ /* 0x002fc40000000003 */
[----:B------:R-:W-:-:S03]  /*e750*/  LEA R2, P6, R8, R122, 0x1 ;  /* 0x0000007a08027211 */ /* 0x000fc600078c08ff */
[----:B------:R1:W-:Y:S01]  /*e760*/  @P4 STG.E.U16 desc[UR18][R6.64], R3 ;  /* 0x0000000306004986 */ /* 0x0003e2000c101512 */
[----:B------:R-:W-:Y:S01]  /*e770*/  ISETP.LT.AND P4, PT, R206, UR4, !P0 ;  /* 0x00000004ce007c0c */ /* 0x000fe2000c781270 */
[----:B------:R-:W-:Y:S02]  /*e780*/  ULDC UR4, c[0x0][0x22c] ;  /* 0x00008b0000047ab9 */ /* 0x000fe40000000800 */
[----:B------:R2:W-:Y:S01]  /*e790*/  @P3 STG.E.U16 desc[UR18][R4.64], R12 ;  /* 0x0000000c04003986 */ /* 0x0005e2000c101512 */
[----:B------:R-:W-:Y:S01]  /*e7a0*/  ISETP.LT.AND P3, PT, R207, UR4, !P0 ;  /* 0x00000004cf007c0c */ /* 0x000fe2000c761270 */
[----:B------:R-:W-:Y:S01]  /*e7b0*/  ULDC UR4, c[0x0][0x22c] ;  /* 0x00008b0000047ab9 */ /* 0x000fe20000000800 */
[----:B-1----:R-:W-:Y:S02]  /*e7c0*/  LEA.HI.X.SX32 R3, R8, R123, 0x1, P6 ;  /* 0x0000007b08037211 */ /* 0x002fe400030f0eff */
[----:B------:R-:W-:Y:S01]  /*e7d0*/  LEA R6, P6, R9, R122, 0x1 ;  /* 0x0000007a09067211 */ /* 0x000fe200078c08ff */
[----:B--2---:R-:W-:-:S03]  /*e7e0*/  IMAD R5, R10, 0x2, R9 ;  /* 0x000000020a057824 */ /* 0x004fc600078e0209 */
[-C--:B------:R-:W-:Y:S01]  /*e7f0*/  LEA.HI.X.SX32 R7, R9, R123.reuse, 0x1, P6 ;  /* 0x0000007b09077211 */ /* 0x080fe200030f0eff */
[----:B------:R1:W-:Y:S01]  /*e800*/  @P2 STG.E.U16 desc[UR18][R2.64], R13 ;  /* 0x0000000d02002986 */ /* 0x0003e2000c101512 */
[----:B----4-:R-:W-:Y:S01]  /*e810*/  IMAD R9, R16, 0x2, R5 ;  /* 0x0000000210097824 */ /* 0x010fe200078e0205 */
[----:B------:R-:W-:Y:S01]  /*e820*/  ISETP.LT.AND P2, PT, R208, UR4, !P0 ;  /* 0x00000004d0007c0c */ /* 0x000fe2000c741270 */
[----:B------:R-:W-:Y:S01]  /*e830*/  ULDC UR4, c[0x0][0x22c] ;  /* 0x00008b0000047ab9 */ /* 0x000fe20000000800 */
[-C--:B------:R-:W-:Y:S01]  /*e840*/  LEA R4, P6, R5, R122.reuse, 0x1 ;  /* 0x0000007a05047211 */ /* 0x080fe200078c08ff */
[----:B------:R2:W-:Y:S01]  /*e850*/  @P5 STG.E.U16 desc[UR18][R6.64], R14 ;  /* 0x0000000e06005986 */ /* 0x0005e2000c101512 */
[----:B------:R-:W-:Y:S02]  /*e860*/  LEA R8, P5, R9, R122, 0x1 ;  /* 0x0000007a09087211 */ /* 0x000fe400078a08ff */
[----:B------:R-:W-:Y:S01]  /*e870*/  ISETP.LT.AND P0, PT, R0, UR4, !P0 ;  /* 0x0000000400007c0c */ /* 0x000fe2000c701270 */
[----:B------:R-:W-:Y:S01]  /*e880*/  IMAD R0, R18, 0x2, R9 ;  /* 0x0000000212007824 */ /* 0x000fe200078e0209 */
[----:B------:R-:W-:-:S02]  /*e890*/  LEA.HI.X.SX32 R5, R5, R123, 0x1, P6 ;  /* 0x0000007b05057211 */ /* 0x000fc400030f0eff */
[----:B------:R-:W-:Y:S01]  /*e8a0*/  PRMT R12, R12, 0x7632, R12 ;  /* 0x000076320c0c7816 */ /* 0x000fe2000000000c */
[----:B------:R-:W-:Y:S01]  /*e8b0*/  IMAD R10, R11, 0x2, R0 ;  /* 0x000000020b0a7824 */ /* 0x000fe200078e0200 */
[----:B------:R-:W-:Y:S01]  /*e8c0*/  LEA.HI.X.SX32 R9, R9, R123, 0x1, P5 ;  /* 0x0000007b09097211 */ /* 0x000fe200028f0eff */
[----:B------:R3:W-:Y:S01]  /*e8d0*/  @P4 STG.E.U16 desc[UR18][R4.64], R15 ;  /* 0x0000000f04004986 */ /* 0x0007e2000c101512 */
[----:B-1----:R-:W-:-:S03]  /*e8e0*/  LEA R2, P4, R0, R122, 0x1 ;  /* 0x0000007a00027211 */ /* 0x002fc600078808ff */
[----:B------:R3:W-:Y:S01]  /*e8f0*/  @P3 STG.E.U16 desc[UR18][R8.64], R12 ;  /* 0x0000000c08003986 */ /* 0x0007e2000c101512 */
[-C--:B--2---:R-:W-:Y:S01]  /*e900*/  LEA R6, P3, R10, R122.reuse, 0x1 ;  /* 0x0000007a0a067211 */ /* 0x084fe200078608ff */
[----:B0-----:R-:W-:Y:S01]  /*e910*/  IMAD R11, R17, 0x2, R10 ;  /* 0x00000002110b7824 */ /* 0x001fe200078e020a */
[-C--:B------:R-:W-:Y:S02]  /*e920*/  LEA.HI.X.SX32 R3, R0, R123.reuse, 0x1, P4 ;  /* 0x0000007b00037211 */ /* 0x080fe400020f0eff */
[----:B------:R-:W-:Y:S02]  /*e930*/  PRMT R13, R13, 0x7632, R13 ;  /* 0x000076320d0d7816 */ /* 0x000fe4000000000d */
[----:B------:R-:W-:Y:S02]  /*e940*/  LEA.HI.X.SX32 R7, R10, R123, 0x1, P3 ;  /* 0x0000007b0a077211 */ /* 0x000fe400018f0eff */
[----:B------:R-:W-:Y:S01]  /*e950*/  PRMT R14, R14, 0x7632, R14 ;  /* 0x000076320e0e7816 */ /* 0x000fe2000000000e */
[----:B------:R3:W-:Y:S01]  /*e960*/  @P2 STG.E.U16 desc[UR18][R2.64], R13 ;  /* 0x0000000d02002986 */ /* 0x0007e2000c101512 */
[----:B------:R-:W-:-:S03]  /*e970*/  LEA R122, P3, R11, R122, 0x1 ;  /* 0x0000007a0b7a7211 */ /* 0x000fc600078608ff */
[----:B------:R3:W-:Y:S01]  /*e980*/  @P0 STG.E.U16 desc[UR18][R6.64], R14 ;  /* 0x0000000e06000986 */ /* 0x0007e2000c101512 */
[----:B------:R-:W-:Y:S01]  /*e990*/  LEA.HI.X.SX32 R123, R11, R123, 0x1, P3 ;  /* 0x0000007b0b7b7211 */ /* 0x000fe200018f0eff */
[----:B------:R-:W-:Y:S08]  /*e9a0*/  @!P1 EXIT ;  /* 0x000000000000994d */ /* 0x000ff00003800000 */
[----:B------:R-:W-:-:S05]  /*e9b0*/  PRMT R61, R15, 0x7632, R61 ;  /* 0x000076320f3d7816 */ /* 0x000fca000000003d */
[----:B------:R-:W-:Y:S01]  /*e9c0*/  STG.E.U16 desc[UR18][R122.64], R61 ;  /* 0x0000003d7a007986 */ /* 0x000fe2000c101512 */
[----:B------:R-:W-:Y:S05]  /*e9d0*/  EXIT ;  /* 0x000000000000794d */ /* 0x000fea0003800000 */
.L_x_2:
[----:B------:R-:W-:-:S00]  /*e9e0*/  BRA `(.L_x_2) ;  /* 0xfffffffc00fc7947 */ /* 0x000fc0000383ffff */
[----:B------:R-:W-:-:S00]  /*e9f0*/  NOP ;  /* 0x0000000000007918 */ /* 0x000fc00000000000 */
        /* <DEDUP_REMOVED lines=8> */
.L_x_3:


//--------------------- .nv.shared.matmul_kernel  --------------------------
	.section	.nv.shared.matmul_kernel,"aw",@nobits
	.sectionflags	@""
	.align	16
	.zero		1024


//--------------------- .nv.shared.reserved.0     --------------------------
	.section	.nv.shared.reserved.0,"aw",@nobits
	.weak		__nv_reservedSMEM_offset_0_alias
	.size		__nv_reservedSMEM_offset_0_alias, 0, 0
	.other		__nv_reservedSMEM_offset_0_alias,@"STO_CUDA_RESERVED_SHARED STV_DEFAULT"
__nv_reservedSMEM_offset_0_alias:
	.zero		0


//--------------------- .nv.constant0.matmul_kernel --------------------------
	.section	.nv.constant0.matmul_kernel,"a",@progbits
	.sectionflags	@""
	.align	4
.nv.constant0.matmul_kernel:
	.zero		608


//--------------------- SYMBOLS --------------------------

	.type		.nv.reservedSmem.offset0,@object
	.size		.nv.reservedSmem.offset0,0x4
